// auto-generated by cutlass_sweep.gemm — config: {"arch": "sm_90", "cluster_m": 1, "cluster_n": 1, "dtype": "fp32", "dtype_b": "fp32", "layout": "nt", "stages": 7, "tile_k": 128, "tile_m": 256, "tile_n": 128}
#include "cutlass/cutlass.h"
#include "cutlass/gemm/collective/collective_builder.hpp"
#include "cutlass/gemm/device/gemm_universal_adapter.h"
#include "cutlass/gemm/kernel/gemm_universal.hpp"
#include "cutlass/epilogue/collective/collective_builder.hpp"

using ElemA = float;
using ElemB = float;
using ElemCD = float;
using Acc  = float;
using TileShape    = cute::Shape<cute::_256, cute::_128, cute::_128>;
using ClusterShape = cute::Shape<cute::_1, cute::_1, cute::_1>;

using CollectiveEpilogue = typename cutlass::epilogue::collective::CollectiveBuilder<
    cutlass::arch::Sm90, cutlass::arch::OpClassTensorOp,
    TileShape, ClusterShape,
    cutlass::epilogue::collective::EpilogueTileAuto,
    Acc, Acc,
    ElemCD, cutlass::layout::RowMajor, 128 / cutlass::sizeof_bits<ElemCD>::value,
    ElemCD, cutlass::layout::RowMajor, 128 / cutlass::sizeof_bits<ElemCD>::value,
    cutlass::epilogue::collective::EpilogueScheduleAuto
  >::CollectiveOp;

using CollectiveMainloop = typename cutlass::gemm::collective::CollectiveBuilder<
    cutlass::arch::Sm90, cutlass::arch::OpClassTensorOp,
    ElemA, cutlass::layout::RowMajor, 128 / cutlass::sizeof_bits<ElemA>::value,
    ElemB, cutlass::layout::ColumnMajor, 128 / cutlass::sizeof_bits<ElemB>::value,
    Acc,
    TileShape, ClusterShape,
    cutlass::gemm::collective::StageCount<7>,
    cutlass::gemm::collective::KernelScheduleAuto
  >::CollectiveOp;

using GemmKernel = cutlass::gemm::kernel::GemmUniversal<
    cute::Shape<int,int,int,int>,
    CollectiveMainloop,
    CollectiveEpilogue
>;
using Gemm = cutlass::gemm::device::GemmUniversalAdapter<GemmKernel>;

// Force the device kernel symbol into the cubin without needing a host main.
auto* _anchor = &cutlass::device_kernel<GemmKernel>;


// ===== COMPILED SASS (sm_90a) =====

	.target	sm_90a

	.elftype	@"ET_EXEC"


//--------------------- .note.nv.tkinfo           --------------------------
	.section	.note.nv.tkinfo,"",@"SHT_NOTE"
	.sectionflags	@"SHF_NOTE_NV_TKINFO"
	.tkinfo
        /*0018*/ 	.word	0x00000002
        /*0030*/ 	.string	""
        /*0030*/ 	.string	"ptxas"
        /*0030*/ 	.string	"Cuda compilation tools, release 13.0, V13.0.88"
        /*0030*/ 	.string	"Build cuda_13.0.r13.0/compiler.36424714_0"
        /*0030*/ 	.string	"-arch sm_90a -m 64 "



//--------------------- .note.nv.cuinfo           --------------------------
	.section	.note.nv.cuinfo,"",@"SHT_NOTE"
	.sectionflags	@"SHF_NOTE_NV_CUINFO"
        /*0018*/ 	.short	0x0002
        /*001a*/ 	.short	0x005a
        /*001c*/ 	.short	0x0082
	.zero		2


//--------------------- .nv.info                  --------------------------
	.section	.nv.info,"",@"SHT_CUDA_INFO"
	.align	4


	//----- nvinfo : EIATTR_REGCOUNT
	.align		4
        /*0000*/ 	.byte	0x04, 0x2f
        /*0002*/ 	.short	(.L_15 - .L_14)
	.align		4
.L_14:
        /*0004*/ 	.word	index@(_ZN7cutlass13device_kernelINS_4gemm6kernel13GemmUniversalIN4cute5tupleIJiiiiEEENS1_10collective13CollectiveMmaINS1_34MainloopSm90TmaGmmaWarpSpecializedILi7ENS5_IJNS4_1CILi1EEESB_SB_EEENS1_35KernelTmaWarpSpecializedCooperativeEEENS5_IJNSA_ILi256EEENSA_ILi128EEESG_EEEfNS5_IJlSB_lEEEfSI_NS4_8TiledMMAINS4_8MMA_AtomIJNS4_4SM904GMMA30MMA_64x128x8_F32TF32TF32_SS_TNILNSM_7ScaleInE1ELSO_1EEEEEENS4_6LayoutINS5_IJNSA_ILi2EEESB_SB_EEENS5_IJSB_NSA_ILi0EEESU_EEEEENS5_IJNS4_10UnderscoreESX_SX_EEEEENS4_13SM90_TMA_LOADENS4_14ComposedLayoutINS4_7SwizzleILi3ELi4ELi3EEENS4_18smem_ptr_flag_bitsILi32EEENSR_INS5_IJNSA_ILi8EEENSA_ILi32EEEEEENS5_IJS17_SB_EEEEEEEvNS4_8identityES10_S1B_vS1C_EENS_8epilogue10collective6detail29Sm90TmaWarpSpecializedAdapterINS1F_15DefaultEpilogueIfSI_SI_NS1E_6thread17LinearCombinationIfLi1EffLNS1J_9ScaleType4KindE0ELNS_15FloatRoundStyleE2EfEENS1_15EpilogueDefaultEEEEEvvEEEEvNT_6ParamsE)
        /*0008*/ 	.word	0x000000a8


	//----- nvinfo : EIATTR_FRAME_SIZE
	.align		4
.L_15:
        /*000c*/ 	.byte	0x04, 0x11
        /*000e*/ 	.short	(.L_17 - .L_16)
	.align		4
.L_16:
        /*0010*/ 	.word	index@(_ZN7cutlass13device_kernelINS_4gemm6kernel13GemmUniversalIN4cute5tupleIJiiiiEEENS1_10collective13CollectiveMmaINS1_34MainloopSm90TmaGmmaWarpSpecializedILi7ENS5_IJNS4_1CILi1EEESB_SB_EEENS1_35KernelTmaWarpSpecializedCooperativeEEENS5_IJNSA_ILi256EEENSA_ILi128EEESG_EEEfNS5_IJlSB_lEEEfSI_NS4_8TiledMMAINS4_8MMA_AtomIJNS4_4SM904GMMA30MMA_64x128x8_F32TF32TF32_SS_TNILNSM_7ScaleInE1ELSO_1EEEEEENS4_6LayoutINS5_IJNSA_ILi2EEESB_SB_EEENS5_IJSB_NSA_ILi0EEESU_EEEEENS5_IJNS4_10UnderscoreESX_SX_EEEEENS4_13SM90_TMA_LOADENS4_14ComposedLayoutINS4_7SwizzleILi3ELi4ELi3EEENS4_18smem_ptr_flag_bitsILi32EEENSR_INS5_IJNSA_ILi8EEENSA_ILi32EEEEEENS5_IJS17_SB_EEEEEEEvNS4_8identityES10_S1B_vS1C_EENS_8epilogue10collective6detail29Sm90TmaWarpSpecializedAdapterINS1F_15DefaultEpilogueIfSI_SI_NS1E_6thread17LinearCombinationIfLi1EffLNS1J_9ScaleType4KindE0ELNS_15FloatRoundStyleE2EfEENS1_15EpilogueDefaultEEEEEvvEEEEvNT_6ParamsE)
        /*0014*/ 	.word	0x00000000


	//----- nvinfo : EIATTR_MIN_STACK_SIZE
	.align		4
.L_17:
        /*0018*/ 	.byte	0x04, 0x12
        /*001a*/ 	.short	(.L_19 - .L_18)
	.align		4
.L_18:
        /*001c*/ 	.word	index@(_ZN7cutlass13device_kernelINS_4gemm6kernel13GemmUniversalIN4cute5tupleIJiiiiEEENS1_10collective13CollectiveMmaINS1_34MainloopSm90TmaGmmaWarpSpecializedILi7ENS5_IJNS4_1CILi1EEESB_SB_EEENS1_35KernelTmaWarpSpecializedCooperativeEEENS5_IJNSA_ILi256EEENSA_ILi128EEESG_EEEfNS5_IJlSB_lEEEfSI_NS4_8TiledMMAINS4_8MMA_AtomIJNS4_4SM904GMMA30MMA_64x128x8_F32TF32TF32_SS_TNILNSM_7ScaleInE1ELSO_1EEEEEENS4_6LayoutINS5_IJNSA_ILi2EEESB_SB_EEENS5_IJSB_NSA_ILi0EEESU_EEEEENS5_IJNS4_10UnderscoreESX_SX_EEEEENS4_13SM90_TMA_LOADENS4_14ComposedLayoutINS4_7SwizzleILi3ELi4ELi3EEENS4_18smem_ptr_flag_bitsILi32EEENSR_INS5_IJNSA_ILi8EEENSA_ILi32EEEEEENS5_IJS17_SB_EEEEEEEvNS4_8identityES10_S1B_vS1C_EENS_8epilogue10collective6detail29Sm90TmaWarpSpecializedAdapterINS1F_15DefaultEpilogueIfSI_SI_NS1E_6thread17LinearCombinationIfLi1EffLNS1J_9ScaleType4KindE0ELNS_15FloatRoundStyleE2EfEENS1_15EpilogueDefaultEEEEEvvEEEEvNT_6ParamsE)
        /*0020*/ 	.word	0x00000000
.L_19:


//--------------------- .nv.compat                --------------------------
	.section	.nv.compat,"",@"SHT_CUDA_COMPAT_INFO"
	.align	4
        /*0000*/ 	.byte	0x02, 0x09, 0x01, 0x00, 0x02, 0x02, 0x04, 0x00, 0x02, 0x05, 0x05, 0x00, 0x03, 0x07, 0x01, 0x01
        /*0010*/ 	.byte	0x02, 0x03, 0x01, 0x00, 0x02, 0x06, 0x01, 0x00, 0x04, 0x0b, 0x08, 0x00, 0x00, 0x00, 0x00, 0x00
        /*0020*/ 	.byte	0x00, 0x00, 0x00, 0x00


//--------------------- .nv.info._ZN7cutlass13device_kernelINS_4gemm6kernel13GemmUniversalIN4cute5tupleIJiiiiEEENS1_10collective13CollectiveMmaINS1_34MainloopSm90TmaGmmaWarpSpecializedILi7ENS5_IJNS4_1CILi1EEESB_SB_EEENS1_35KernelTmaWarpSpecializedCooperativeEEENS5_IJNSA_ILi256EEENSA_ILi128EEESG_EEEfNS5_IJlSB_lEEEfSI_NS4_8TiledMMAINS4_8MMA_AtomIJNS4_4SM904GMMA30MMA_64x128x8_F32TF32TF32_SS_TNILNSM_7ScaleInE1ELSO_1EEEEEENS4_6LayoutINS5_IJNSA_ILi2EEESB_SB_EEENS5_IJSB_NSA_ILi0EEESU_EEEEENS5_IJNS4_10UnderscoreESX_SX_EEEEENS4_13SM90_TMA_LOADENS4_14ComposedLayoutINS4_7SwizzleILi3ELi4ELi3EEENS4_18smem_ptr_flag_bitsILi32EEENSR_INS5_IJNSA_ILi8EEENSA_ILi32EEEEEENS5_IJS17_SB_EEEEEEEvNS4_8identityES10_S1B_vS1C_EENS_8epilogue10collective6detail29Sm90TmaWarpSpecializedAdapterINS1F_15DefaultEpilogueIfSI_SI_NS1E_6thread17LinearCombinationIfLi1EffLNS1J_9ScaleType4KindE0ELNS_15FloatRoundStyleE2EfEENS1_15EpilogueDefaultEEEEEvvEEEEvNT_6ParamsE --------------------------
	.section	.nv.info._ZN7cutlass13device_kernelINS_4gemm6kernel13GemmUniversalIN4cute5tupleIJiiiiEEENS1_10collective13CollectiveMmaINS1_34MainloopSm90TmaGmmaWarpSpecializedILi7ENS5_IJNS4_1CILi1EEESB_SB_EEENS1_35KernelTmaWarpSpecializedCooperativeEEENS5_IJNSA_ILi256EEENSA_ILi128EEESG_EEEfNS5_IJlSB_lEEEfSI_NS4_8TiledMMAINS4_8MMA_AtomIJNS4_4SM904GMMA30MMA_64x128x8_F32TF32TF32_SS_TNILNSM_7ScaleInE1ELSO_1EEEEEENS4_6LayoutINS5_IJNSA_ILi2EEESB_SB_EEENS5_IJSB_NSA_ILi0EEESU_EEEEENS5_IJNS4_10UnderscoreESX_SX_EEEEENS4_13SM90_TMA_LOADENS4_14ComposedLayoutINS4_7SwizzleILi3ELi4ELi3EEENS4_18smem_ptr_flag_bitsILi32EEENSR_INS5_IJNSA_ILi8EEENSA_ILi32EEEEEENS5_IJS17_SB_EEEEEEEvNS4_8identityES10_S1B_vS1C_EENS_8epilogue10collective6detail29Sm90TmaWarpSpecializedAdapterINS1F_15DefaultEpilogueIfSI_SI_NS1E_6thread17LinearCombinationIfLi1EffLNS1J_9ScaleType4KindE0ELNS_15FloatRoundStyleE2EfEENS1_15EpilogueDefaultEEEEEvvEEEEvNT_6ParamsE,"",@"SHT_CUDA_INFO"
	.sectionflags	@""
	.align	4


	//----- nvinfo : EIATTR_CUDA_API_VERSION
	.align		4
        /*0000*/ 	.byte	0x04, 0x37
        /*0002*/ 	.short	(.L_21 - .L_20)
.L_20:
        /*0004*/ 	.word	0x00000082


	//----- nvinfo : EIATTR_KPARAM_INFO
	.align		4
.L_21:
        /*0008*/ 	.byte	0x04, 0x17
        /*000a*/ 	.short	(.L_23 - .L_22)
.L_22:
        /*000c*/ 	.word	0x00000000
        /*0010*/ 	.short	0x0000
        /*0012*/ 	.short	0x0070
        /*0014*/ 	.byte	0x00, 0xf0, 0x01, 0x10


	//----- nvinfo : EIATTR_SPARSE_MMA_MASK
	.align		4
.L_23:
        /*0018*/ 	.byte	0x03, 0x50
        /*001a*/ 	.short	0x0000


	//----- nvinfo : EIATTR_MAXREG_COUNT
	.align		4
        /*001c*/ 	.byte	0x03, 0x1b
        /*001e*/ 	.short	0x00a8


	//----- nvinfo : EIATTR_NUM_BARRIERS
	.align		4
        /*0020*/ 	.byte	0x02, 0x4c
        /*0022*/ 	.byte	0x01
	.zero		1


	//----- nvinfo : EIATTR_EXTERNS
	.align		4
        /*0024*/ 	.byte	0x04, 0x0f
        /*0026*/ 	.short	(.L_25 - .L_24)


	//   ....[0]....
	.align		4
.L_24:
        /*0028*/ 	.word	index@(__assertfail)


	//----- nvinfo : EIATTR_MERCURY_ISA_VERSION
	.align		4
.L_25:
        /*002c*/ 	.byte	0x03, 0x5f
        /*002e*/ 	.short	0x0101


	//----- nvinfo : EIATTR_INT_WARP_WIDE_INSTR_OFFSETS
	.align		4
        /*0030*/ 	.byte	0x04, 0x31
        /*0032*/ 	.short	(.L_27 - .L_26)


	//   ....[0]....
.L_26:
        /*0034*/ 	.word	0x00000410


	//   ....[1]....
        /*0038*/ 	.word	0x00000440


	//   ....[2]....
        /*003c*/ 	.word	0x00000520


	//----- nvinfo : EIATTR_COOP_GROUP_MASK_REGIDS
	.align		4
.L_27:
        /*0040*/ 	.byte	0x04, 0x29
        /*0042*/ 	.short	(.L_29 - .L_28)


	//   ....[0]....
.L_28:
        /*0044*/ 	.word	0xffffffff


	//   ....[1]....
        /*0048*/ 	.word	0xffffffff


	//   ....[2]....
        /*004c*/ 	.word	0xffffffff


	//   ....[3]....
        /*0050*/ 	.word	0xffffffff


	//   ....[4]....
        /*0054*/ 	.word	0xffffffff


	//----- nvinfo : EIATTR_COOP_GROUP_INSTR_OFFSETS
	.align		4
.L_29:
        /*0058*/ 	.byte	0x04, 0x28
        /*005a*/ 	.short	(.L_31 - .L_30)


	//   ....[0]....
.L_30:
        /*005c*/ 	.word	0x00000060


	//   ....[1]....
        /*0060*/ 	.word	0x00000070


	//   ....[2]....
        /*0064*/ 	.word	0x00000130


	//   ....[3]....
        /*0068*/ 	.word	0x00000320


	//   ....[4]....
        /*006c*/ 	.word	0x00000fd0


	//----- nvinfo : EIATTR_REG_RECONFIG
	.align		4
.L_31:
        /*0070*/ 	.byte	0x01, 0x54
	.zero		2


	//----- nvinfo : EIATTR_SYSCALL_OFFSETS
	.align		4
        /*0074*/ 	.byte	0x04, 0x46
        /*0076*/ 	.short	(.L_33 - .L_32)


	//   ....[0]....
.L_32:
        /*0078*/ 	.word	0x00001190


	//----- nvinfo : EIATTR_MBARRIER_INSTR_OFFSETS
	.align		4
.L_33:
        /*007c*/ 	.byte	0x04, 0x39
        /*007e*/ 	.short	(.L_35 - .L_34)


	//   ....[0]....
.L_34:
        /*0080*/ 	.word	0x00000230
        /*0084*/ 	.word	0x000000ff
        /*0088*/ 	.word	0x00000000
        /*008c*/ 	.short	0x0100
        /*008e*/ 	.byte	0x08
	.zero		1


	//   ....[1]....
        /*0090*/ 	.word	0x00000240
        /*0094*/ 	.word	0x000000ff
        /*0098*/ 	.word	0x00000038
        /*009c*/ 	.short	0x0100
        /*009e*/ 	.byte	0x08
	.zero		1


	//   ....[2]....
        /*00a0*/ 	.word	0x00000250
        /*00a4*/ 	.word	0x000000ff
        /*00a8*/ 	.word	0x00000008
        /*00ac*/ 	.short	0x0100
        /*00ae*/ 	.byte	0x08
	.zero		1


	//   ....[3]....
        /*00b0*/ 	.word	0x00000260
        /*00b4*/ 	.word	0x000000ff
        /*00b8*/ 	.word	0x00000040
        /*00bc*/ 	.short	0x0100
        /*00be*/ 	.byte	0x08
	.zero		1


	//   ....[4]....
        /*00c0*/ 	.word	0x00000270
        /*00c4*/ 	.word	0x000000ff
        /*00c8*/ 	.word	0x00000010
        /*00cc*/ 	.short	0x0100
        /*00ce*/ 	.byte	0x08
	.zero		1


	//   ....[5]....
        /*00d0*/ 	.word	0x00000280
        /*00d4*/ 	.word	0x000000ff
        /*00d8*/ 	.word	0x00000048
        /*00dc*/ 	.short	0x0100
        /*00de*/ 	.byte	0x08
	.zero		1


	//   ....[6]....
        /*00e0*/ 	.word	0x00000290
        /*00e4*/ 	.word	0x000000ff
        /*00e8*/ 	.word	0x00000018
        /*00ec*/ 	.short	0x0100
        /*00ee*/ 	.byte	0x08
	.zero		1


	//   ....[7]....
        /*00f0*/ 	.word	0x000002a0
        /*00f4*/ 	.word	0x000000ff
        /*00f8*/ 	.word	0x00000050
        /*00fc*/ 	.short	0x0100
        /*00fe*/ 	.byte	0x08
	.zero		1


	//   ....[8]....
        /*0100*/ 	.word	0x000002b0
        /*0104*/ 	.word	0x000000ff
        /*0108*/ 	.word	0x00000020
        /*010c*/ 	.short	0x0100
        /*010e*/ 	.byte	0x08
	.zero		1


	//   ....[9]....
        /*0110*/ 	.word	0x000002c0
        /*0114*/ 	.word	0x000000ff
        /*0118*/ 	.word	0x00000058
        /*011c*/ 	.short	0x0100
        /*011e*/ 	.byte	0x08
	.zero		1


	//   ....[10]....
        /*0120*/ 	.word	0x000002d0
        /*0124*/ 	.word	0x000000ff
        /*0128*/ 	.word	0x00000028
        /*012c*/ 	.short	0x0100
        /*012e*/ 	.byte	0x08
	.zero		1


	//   ....[11]....
        /*0130*/ 	.word	0x000002e0
        /*0134*/ 	.word	0x000000ff
        /*0138*/ 	.word	0x00000060
        /*013c*/ 	.short	0x0100
        /*013e*/ 	.byte	0x08
	.zero		1


	//   ....[12]....
        /*0140*/ 	.word	0x000002f0
        /*0144*/ 	.word	0x000000ff
        /*0148*/ 	.word	0x00000030
        /*014c*/ 	.short	0x0100
        /*014e*/ 	.byte	0x08
	.zero		1


	//   ....[13]....
        /*0150*/ 	.word	0x00000300
        /*0154*/ 	.word	0x000000ff
        /*0158*/ 	.word	0x00000068
        /*015c*/ 	.short	0x0100
        /*015e*/ 	.byte	0x08
	.zero		1


	//   ....[14]....
        /*0160*/ 	.word	0x00000590
        /*0164*/ 	.word	0x000000ff
        /*0168*/ 	.word	0x00000080
        /*016c*/ 	.short	0x0100
        /*016e*/ 	.byte	0x06
	.zero		1


	//   ....[15]....
        /*0170*/ 	.word	0x000005f0
        /*0174*/ 	.word	0x000000ff
        /*0178*/ 	.word	0x00000088
        /*017c*/ 	.short	0x0100
        /*017e*/ 	.byte	0x06
	.zero		1


	//   ....[16]....
        /*0180*/ 	.word	0x00001210
        /*0184*/ 	.word	0x00000003
        /*0188*/ 	.word	0x00000000
        /*018c*/ 	.short	0x010a
        /*018e*/ 	.byte	0x3f
	.zero		1


	//   ....[17]....
        /*0190*/ 	.word	0x00001250
        /*0194*/ 	.word	0x00000003
        /*0198*/ 	.word	0x00000000
        /*019c*/ 	.short	0x010a
        /*019e*/ 	.byte	0x3f
	.zero		1


	//   ....[18]....
        /*01a0*/ 	.word	0x00002040
        /*01a4*/ 	.word	0x000000ff
        /*01a8*/ 	.word	0x00000000
        /*01ac*/ 	.short	0x010a
        /*01ae*/ 	.byte	0x09
	.zero		1


	//   ....[19]....
        /*01b0*/ 	.word	0x00002080
        /*01b4*/ 	.word	0x000000ff
        /*01b8*/ 	.word	0x00000000
        /*01bc*/ 	.short	0x010a
        /*01be*/ 	.byte	0x09
	.zero		1


	//   ....[20]....
        /*01c0*/ 	.word	0x00002d20
        /*01c4*/ 	.word	0x000000ff
        /*01c8*/ 	.word	0x00000000
        /*01cc*/ 	.short	0x0101
        /*01ce*/ 	.byte	0x08
	.zero		1


	//   ....[21]....
        /*01d0*/ 	.word	0x00002f40
        /*01d4*/ 	.word	0x000000ff
        /*01d8*/ 	.word	0x00000000
        /*01dc*/ 	.short	0x0101
        /*01de*/ 	.byte	0x04
	.zero		1


	//   ....[22]....
        /*01e0*/ 	.word	0x0000a860
        /*01e4*/ 	.word	0x0000000e
        /*01e8*/ 	.word	0x00000038
        /*01ec*/ 	.short	0x010a
        /*01ee*/ 	.byte	0x3f
	.zero		1


	//   ....[23]....
        /*01f0*/ 	.word	0x0000ae70
        /*01f4*/ 	.word	0x00000006
        /*01f8*/ 	.word	0x00000088
        /*01fc*/ 	.short	0x0101
        /*01fe*/ 	.byte	0x3f
	.zero		1


	//   ....[24]....
        /*0200*/ 	.word	0x0000b560
        /*0204*/ 	.word	0x00000007
        /*0208*/ 	.word	0x00000000
        /*020c*/ 	.short	0x010a
        /*020e*/ 	.byte	0x3f
	.zero		1


	//   ....[25]....
        /*0210*/ 	.word	0x0000b5e0
        /*0214*/ 	.word	0x00000009
        /*0218*/ 	.word	0x00000000
        /*021c*/ 	.short	0x010a
        /*021e*/ 	.byte	0x3f
	.zero		1


	//   ....[26]....
        /*0220*/ 	.word	0x0000b670
        /*0224*/ 	.word	0x00000006
        /*0228*/ 	.word	0x00000000
        /*022c*/ 	.short	0x010a
        /*022e*/ 	.byte	0x3f
	.zero		1


	//   ....[27]....
        /*0230*/ 	.word	0x0000b700
        /*0234*/ 	.word	0x00000009
        /*0238*/ 	.word	0x00000000
        /*023c*/ 	.short	0x010a
        /*023e*/ 	.byte	0x3f
	.zero		1


	//   ....[28]....
        /*0240*/ 	.word	0x0000b790
        /*0244*/ 	.word	0x00000006
        /*0248*/ 	.word	0x00000000
        /*024c*/ 	.short	0x010a
        /*024e*/ 	.byte	0x3f
	.zero		1


	//   ....[29]....
        /*0250*/ 	.word	0x0000b820
        /*0254*/ 	.word	0x00000009
        /*0258*/ 	.word	0x00000000
        /*025c*/ 	.short	0x010a
        /*025e*/ 	.byte	0x3f
	.zero		1


	//   ....[30]....
        /*0260*/ 	.word	0x0000b8b0
        /*0264*/ 	.word	0x00000003
        /*0268*/ 	.word	0x00000000
        /*026c*/ 	.short	0x010a
        /*026e*/ 	.byte	0x3f
	.zero		1


	//   ....[31]....
        /*0270*/ 	.word	0x0000b910
        /*0274*/ 	.word	0x00000003
        /*0278*/ 	.word	0x00000000
        /*027c*/ 	.short	0x010a
        /*027e*/ 	.byte	0x3f
	.zero		1


	//   ....[32]....
        /*0280*/ 	.word	0x0000b970
        /*0284*/ 	.word	0x00000004
        /*0288*/ 	.word	0x00000000
        /*028c*/ 	.short	0x010a
        /*028e*/ 	.byte	0x3f
	.zero		1


	//   ....[33]....
        /*0290*/ 	.word	0x0000ba40
        /*0294*/ 	.word	0x0000000e
        /*0298*/ 	.word	0x00000038
        /*029c*/ 	.short	0x010a
        /*029e*/ 	.byte	0x3f
	.zero		1


	//   ....[34]....
        /*02a0*/ 	.word	0x0000bb10
        /*02a4*/ 	.word	0x00000007
        /*02a8*/ 	.word	0x00000000
        /*02ac*/ 	.short	0x010a
        /*02ae*/ 	.byte	0x3f
	.zero		1


	//   ....[35]....
        /*02b0*/ 	.word	0x0000bb60
        /*02b4*/ 	.word	0x00000009
        /*02b8*/ 	.word	0x00000000
        /*02bc*/ 	.short	0x010a
        /*02be*/ 	.byte	0x3f
	.zero		1


	//   ....[36]....
        /*02c0*/ 	.word	0x0000bbb0
        /*02c4*/ 	.word	0x00000006
        /*02c8*/ 	.word	0x00000000
        /*02cc*/ 	.short	0x010a
        /*02ce*/ 	.byte	0x3f
	.zero		1


	//   ....[37]....
        /*02d0*/ 	.word	0x0000bc00
        /*02d4*/ 	.word	0x00000009
        /*02d8*/ 	.word	0x00000000
        /*02dc*/ 	.short	0x010a
        /*02de*/ 	.byte	0x3f
	.zero		1


	//   ....[38]....
        /*02e0*/ 	.word	0x0000bc50
        /*02e4*/ 	.word	0x00000006
        /*02e8*/ 	.word	0x00000000
        /*02ec*/ 	.short	0x010a
        /*02ee*/ 	.byte	0x3f
	.zero		1


	//   ....[39]....
        /*02f0*/ 	.word	0x0000bca0
        /*02f4*/ 	.word	0x00000009
        /*02f8*/ 	.word	0x00000000
        /*02fc*/ 	.short	0x010a
        /*02fe*/ 	.byte	0x3f
	.zero		1


	//----- nvinfo : EIATTR_NUM_MBARRIERS
	.align		4
.L_35:
        /*0300*/ 	.byte	0x03, 0x38
        /*0302*/ 	.short	0x0010


	//----- nvinfo : EIATTR_EXIT_INSTR_OFFSETS
	.align		4
        /*0304*/ 	.byte	0x04, 0x1c
        /*0306*/ 	.short	(.L_37 - .L_36)


	//   ....[0]....
.L_36:
        /*0308*/ 	.word	0x00000640


	//   ....[1]....
        /*030c*/ 	.word	0x00000f00


	//   ....[2]....
        /*0310*/ 	.word	0x00009ed0


	//   ....[3]....
        /*0314*/ 	.word	0x0000a500


	//   ....[4]....
        /*0318*/ 	.word	0x0000b900


	//----- nvinfo : EIATTR_MAX_THREADS
	.align		4
.L_37:
        /*031c*/ 	.byte	0x04, 0x05
        /*031e*/ 	.short	(.L_39 - .L_38)
.L_38:
        /*0320*/ 	.word	0x00000180
        /*0324*/ 	.word	0x00000001
        /*0328*/ 	.word	0x00000001


	//----- nvinfo : EIATTR_CRS_STACK_SIZE
	.align		4
.L_39:
        /*032c*/ 	.byte	0x04, 0x1e
        /*032e*/ 	.short	(.L_41 - .L_40)
.L_40:
        /*0330*/ 	.word	0x00000000


	//----- nvinfo : EIATTR_CBANK_PARAM_SIZE
	.align		4
.L_41:
        /*0334*/ 	.byte	0x03, 0x19
        /*0336*/ 	.short	0x0470


	//----- nvinfo : EIATTR_PARAM_CBANK
	.align		4
        /*0338*/ 	.byte	0x04, 0x0a
        /*033a*/ 	.short	(.L_43 - .L_42)
	.align		4
.L_42:
        /*033c*/ 	.word	index@(.nv.constant0._ZN7cutlass13device_kernelINS_4gemm6kernel13GemmUniversalIN4cute5tupleIJiiiiEEENS1_10collective13CollectiveMmaINS1_34MainloopSm90TmaGmmaWarpSpecializedILi7ENS5_IJNS4_1CILi1EEESB_SB_EEENS1_35KernelTmaWarpSpecializedCooperativeEEENS5_IJNSA_ILi256EEENSA_ILi128EEESG_EEEfNS5_IJlSB_lEEEfSI_NS4_8TiledMMAINS4_8MMA_AtomIJNS4_4SM904GMMA30MMA_64x128x8_F32TF32TF32_SS_TNILNSM_7ScaleInE1ELSO_1EEEEEENS4_6LayoutINS5_IJNSA_ILi2EEESB_SB_EEENS5_IJSB_NSA_ILi0EEESU_EEEEENS5_IJNS4_10UnderscoreESX_SX_EEEEENS4_13SM90_TMA_LOADENS4_14ComposedLayoutINS4_7SwizzleILi3ELi4ELi3EEENS4_18smem_ptr_flag_bitsILi32EEENSR_INS5_IJNSA_ILi8EEENSA_ILi32EEEEEENS5_IJS17_SB_EEEEEEEvNS4_8identityES10_S1B_vS1C_EENS_8epilogue10collective6detail29Sm90TmaWarpSpecializedAdapterINS1F_15DefaultEpilogueIfSI_SI_NS1E_6thread17LinearCombinationIfLi1EffLNS1J_9ScaleType4KindE0ELNS_15FloatRoundStyleE2EfEENS1_15EpilogueDefaultEEEEEvvEEEEvNT_6ParamsE)
        /*0340*/ 	.short	0x0210
        /*0342*/ 	.short	0x0470


	//----- nvinfo : EIATTR_SW_WAR
	.align		4
.L_43:
        /*0344*/ 	.byte	0x04, 0x36
        /*0346*/ 	.short	(.L_45 - .L_44)
.L_44:
        /*0348*/ 	.word	0x00000008
.L_45:


//--------------------- .nv.callgraph             --------------------------
	.section	.nv.callgraph,"",@"SHT_CUDA_CALLGRAPH"
	.align	4
	.sectionentsize	8
	.align		4
        /*0000*/ 	.word	0x00000000
	.align		4
        /*0004*/ 	.word	0xffffffff
	.align		4
        /*0008*/ 	.word	index@(_ZN7cutlass13device_kernelINS_4gemm6kernel13GemmUniversalIN4cute5tupleIJiiiiEEENS1_10collective13CollectiveMmaINS1_34MainloopSm90TmaGmmaWarpSpecializedILi7ENS5_IJNS4_1CILi1EEESB_SB_EEENS1_35KernelTmaWarpSpecializedCooperativeEEENS5_IJNSA_ILi256EEENSA_ILi128EEESG_EEEfNS5_IJlSB_lEEEfSI_NS4_8TiledMMAINS4_8MMA_AtomIJNS4_4SM904GMMA30MMA_64x128x8_F32TF32TF32_SS_TNILNSM_7ScaleInE1ELSO_1EEEEEENS4_6LayoutINS5_IJNSA_ILi2EEESB_SB_EEENS5_IJSB_NSA_ILi0EEESU_EEEEENS5_IJNS4_10UnderscoreESX_SX_EEEEENS4_13SM90_TMA_LOADENS4_14ComposedLayoutINS4_7SwizzleILi3ELi4ELi3EEENS4_18smem_ptr_flag_bitsILi32EEENSR_INS5_IJNSA_ILi8EEENSA_ILi32EEEEEENS5_IJS17_SB_EEEEEEEvNS4_8identityES10_S1B_vS1C_EENS_8epilogue10collective6detail29Sm90TmaWarpSpecializedAdapterINS1F_15DefaultEpilogueIfSI_SI_NS1E_6thread17LinearCombinationIfLi1EffLNS1J_9ScaleType4KindE0ELNS_15FloatRoundStyleE2EfEENS1_15EpilogueDefaultEEEEEvvEEEEvNT_6ParamsE)
	.align		4
        /*000c*/ 	.word	index@(__assertfail)
	.align		4
        /*0010*/ 	.word	0x00000000
	.align		4
        /*0014*/ 	.word	0xfffffffe
	.align		4
        /*0018*/ 	.word	0x00000000
	.align		4
        /*001c*/ 	.word	0xfffffffd
	.align		4
        /*0020*/ 	.word	0x00000000
	.align		4
        /*0024*/ 	.word	0xfffffffc


//--------------------- .nv.constant4             --------------------------
	.section	.nv.constant4,"a",@progbits
	.align	8
	.align		8
.nv.constant4:
        /*0000*/ 	.dword	__assertfail
	.align		8
        /*0008*/ 	.dword	__unnamed_1
	.align		8
        /*0010*/ 	.dword	_ZN40_INTERNAL_9b911f88_4_k_cu_a8dd0a1b_305134cuda3std3__45__cpo5beginE
	.align		8
        /*0018*/ 	.dword	_ZN40_INTERNAL_9b911f88_4_k_cu_a8dd0a1b_305134cuda3std3__45__cpo3endE
	.align		8
        /*0020*/ 	.dword	_ZN40_INTERNAL_9b911f88_4_k_cu_a8dd0a1b_305134cuda3std3__45__cpo6cbeginE
	.align		8
        /*0028*/ 	.dword	_ZN40_INTERNAL_9b911f88_4_k_cu_a8dd0a1b_305134cuda3std3__45__cpo4cendE
	.align		8
        /*0030*/ 	.dword	_ZN40_INTERNAL_9b911f88_4_k_cu_a8dd0a1b_305134cuda3std3__442_GLOBAL__N__9b911f88_4_k_cu_a8dd0a1b_305136ignoreE
	.align		8
        /*0038*/ 	.dword	_ZN40_INTERNAL_9b911f88_4_k_cu_a8dd0a1b_305134cuda3std3__419piecewise_constructE
	.align		8
        /*0040*/ 	.dword	_ZN40_INTERNAL_9b911f88_4_k_cu_a8dd0a1b_305134cuda3std3__48in_placeE
	.align		8
        /*0048*/ 	.dword	_ZN40_INTERNAL_9b911f88_4_k_cu_a8dd0a1b_305134cuda3std6ranges3__45__cpo4swapE
	.align		8
        /*0050*/ 	.dword	_ZN40_INTERNAL_9b911f88_4_k_cu_a8dd0a1b_305134cuda3std6ranges3__45__cpo9iter_moveE
	.align		8
        /*0058*/ 	.dword	_ZN40_INTERNAL_9b911f88_4_k_cu_a8dd0a1b_305134cute7productE
	.align		8
        /*0060*/ 	.dword	_ZN40_INTERNAL_9b911f88_4_k_cu_a8dd0a1b_305134cute1_E
	.align		8
        /*0068*/ 	.dword	$str$22
	.align		8
        /*0070*/ 	.dword	$str$23


//--------------------- .text._ZN7cutlass13device_kernelINS_4gemm6kernel13GemmUniversalIN4cute5tupleIJiiiiEEENS1_10collective13CollectiveMmaINS1_34MainloopSm90TmaGmmaWarpSpecializedILi7ENS5_IJNS4_1CILi1EEESB_SB_EEENS1_35KernelTmaWarpSpecializedCooperativeEEENS5_IJNSA_ILi256EEENSA_ILi128EEESG_EEEfNS5_IJlSB_lEEEfSI_NS4_8TiledMMAINS4_8MMA_AtomIJNS4_4SM904GMMA30MMA_64x128x8_F32TF32TF32_SS_TNILNSM_7ScaleInE1ELSO_1EEEEEENS4_6LayoutINS5_IJNSA_ILi2EEESB_SB_EEENS5_IJSB_NSA_ILi0EEESU_EEEEENS5_IJNS4_10UnderscoreESX_SX_EEEEENS4_13SM90_TMA_LOADENS4_14ComposedLayoutINS4_7SwizzleILi3ELi4ELi3EEENS4_18smem_ptr_flag_bitsILi32EEENSR_INS5_IJNSA_ILi8EEENSA_ILi32EEEEEENS5_IJS17_SB_EEEEEEEvNS4_8identityES10_S1B_vS1C_EENS_8epilogue10collective6detail29Sm90TmaWarpSpecializedAdapterINS1F_15DefaultEpilogueIfSI_SI_NS1E_6thread17LinearCombinationIfLi1EffLNS1J_9ScaleType4KindE0ELNS_15FloatRoundStyleE2EfEENS1_15EpilogueDefaultEEEEEvvEEEEvNT_6ParamsE --------------------------
	.section	.text._ZN7cutlass13device_kernelINS_4gemm6kernel13GemmUniversalIN4cute5tupleIJiiiiEEENS1_10collective13CollectiveMmaINS1_34MainloopSm90TmaGmmaWarpSpecializedILi7ENS5_IJNS4_1CILi1EEESB_SB_EEENS1_35KernelTmaWarpSpecializedCooperativeEEENS5_IJNSA_ILi256EEENSA_ILi128EEESG_EEEfNS5_IJlSB_lEEEfSI_NS4_8TiledMMAINS4_8MMA_AtomIJNS4_4SM904GMMA30MMA_64x128x8_F32TF32TF32_SS_TNILNSM_7ScaleInE1ELSO_1EEEEEENS4_6LayoutINS5_IJNSA_ILi2EEESB_SB_EEENS5_IJSB_NSA_ILi0EEESU_EEEEENS5_IJNS4_10UnderscoreESX_SX_EEEEENS4_13SM90_TMA_LOADENS4_14ComposedLayoutINS4_7SwizzleILi3ELi4ELi3EEENS4_18smem_ptr_flag_bitsILi32EEENSR_INS5_IJNSA_ILi8EEENSA_ILi32EEEEEENS5_IJS17_SB_EEEEEEEvNS4_8identityES10_S1B_vS1C_EENS_8epilogue10collective6detail29Sm90TmaWarpSpecializedAdapterINS1F_15DefaultEpilogueIfSI_SI_NS1E_6thread17LinearCombinationIfLi1EffLNS1J_9ScaleType4KindE0ELNS_15FloatRoundStyleE2EfEENS1_15EpilogueDefaultEEEEEvvEEEEvNT_6ParamsE,"ax",@progbits
	.align	128
.text._ZN7cutlass13device_kernelINS_4gemm6kernel13GemmUniversalIN4cute5tupleIJiiiiEEENS1_10collective13CollectiveMmaINS1_34MainloopSm90TmaGmmaWarpSpecializedILi7ENS5_IJNS4_1CILi1EEESB_SB_EEENS1_35KernelTmaWarpSpecializedCooperativeEEENS5_IJNSA_ILi256EEENSA_ILi128EEESG_EEEfNS5_IJlSB_lEEEfSI_NS4_8TiledMMAINS4_8MMA_AtomIJNS4_4SM904GMMA30MMA_64x128x8_F32TF32TF32_SS_TNILNSM_7ScaleInE1ELSO_1EEEEEENS4_6LayoutINS5_IJNSA_ILi2EEESB_SB_EEENS5_IJSB_NSA_ILi0EEESU_EEEEENS5_IJNS4_10UnderscoreESX_SX_EEEEENS4_13SM90_TMA_LOADENS4_14ComposedLayoutINS4_7SwizzleILi3ELi4ELi3EEENS4_18smem_ptr_flag_bitsILi32EEENSR_INS5_IJNSA_ILi8EEENSA_ILi32EEEEEENS5_IJS17_SB_EEEEEEEvNS4_8identityES10_S1B_vS1C_EENS_8epilogue10collective6detail29Sm90TmaWarpSpecializedAdapterINS1F_15DefaultEpilogueIfSI_SI_NS1E_6thread17LinearCombinationIfLi1EffLNS1J_9ScaleType4KindE0ELNS_15FloatRoundStyleE2EfEENS1_15EpilogueDefaultEEEEEvvEEEEvNT_6ParamsE:
        .type           _ZN7cutlass13device_kernelINS_4gemm6kernel13GemmUniversalIN4cute5tupleIJiiiiEEENS1_10collective13CollectiveMmaINS1_34MainloopSm90TmaGmmaWarpSpecializedILi7ENS5_IJNS4_1CILi1EEESB_SB_EEENS1_35KernelTmaWarpSpecializedCooperativeEEENS5_IJNSA_ILi256EEENSA_ILi128EEESG_EEEfNS5_IJlSB_lEEEfSI_NS4_8TiledMMAINS4_8MMA_AtomIJNS4_4SM904GMMA30MMA_64x128x8_F32TF32TF32_SS_TNILNSM_7ScaleInE1ELSO_1EEEEEENS4_6LayoutINS5_IJNSA_ILi2EEESB_SB_EEENS5_IJSB_NSA_ILi0EEESU_EEEEENS5_IJNS4_10UnderscoreESX_SX_EEEEENS4_13SM90_TMA_LOADENS4_14ComposedLayoutINS4_7SwizzleILi3ELi4ELi3EEENS4_18smem_ptr_flag_bitsILi32EEENSR_INS5_IJNSA_ILi8EEENSA_ILi32EEEEEENS5_IJS17_SB_EEEEEEEvNS4_8identityES10_S1B_vS1C_EENS_8epilogue10collective6detail29Sm90TmaWarpSpecializedAdapterINS1F_15DefaultEpilogueIfSI_SI_NS1E_6thread17LinearCombinationIfLi1EffLNS1J_9ScaleType4KindE0ELNS_15FloatRoundStyleE2EfEENS1_15EpilogueDefaultEEEEEvvEEEEvNT_6ParamsE,@function
        .size           _ZN7cutlass13device_kernelINS_4gemm6kernel13GemmUniversalIN4cute5tupleIJiiiiEEENS1_10collective13CollectiveMmaINS1_34MainloopSm90TmaGmmaWarpSpecializedILi7ENS5_IJNS4_1CILi1EEESB_SB_EEENS1_35KernelTmaWarpSpecializedCooperativeEEENS5_IJNSA_ILi256EEENSA_ILi128EEESG_EEEfNS5_IJlSB_lEEEfSI_NS4_8TiledMMAINS4_8MMA_AtomIJNS4_4SM904GMMA30MMA_64x128x8_F32TF32TF32_SS_TNILNSM_7ScaleInE1ELSO_1EEEEEENS4_6LayoutINS5_IJNSA_ILi2EEESB_SB_EEENS5_IJSB_NSA_ILi0EEESU_EEEEENS5_IJNS4_10UnderscoreESX_SX_EEEEENS4_13SM90_TMA_LOADENS4_14ComposedLayoutINS4_7SwizzleILi3ELi4ELi3EEENS4_18smem_ptr_flag_bitsILi32EEENSR_INS5_IJNSA_ILi8EEENSA_ILi32EEEEEENS5_IJS17_SB_EEEEEEEvNS4_8identityES10_S1B_vS1C_EENS_8epilogue10collective6detail29Sm90TmaWarpSpecializedAdapterINS1F_15DefaultEpilogueIfSI_SI_NS1E_6thread17LinearCombinationIfLi1EffLNS1J_9ScaleType4KindE0ELNS_15FloatRoundStyleE2EfEENS1_15EpilogueDefaultEEEEEvvEEEEvNT_6ParamsE,(.L_x_326 - _ZN7cutlass13device_kernelINS_4gemm6kernel13GemmUniversalIN4cute5tupleIJiiiiEEENS1_10collective13CollectiveMmaINS1_34MainloopSm90TmaGmmaWarpSpecializedILi7ENS5_IJNS4_1CILi1EEESB_SB_EEENS1_35KernelTmaWarpSpecializedCooperativeEEENS5_IJNSA_ILi256EEENSA_ILi128EEESG_EEEfNS5_IJlSB_lEEEfSI_NS4_8TiledMMAINS4_8MMA_AtomIJNS4_4SM904GMMA30MMA_64x128x8_F32TF32TF32_SS_TNILNSM_7ScaleInE1ELSO_1EEEEEENS4_6LayoutINS5_IJNSA_ILi2EEESB_SB_EEENS5_IJSB_NSA_ILi0EEESU_EEEEENS5_IJNS4_10UnderscoreESX_SX_EEEEENS4_13SM90_TMA_LOADENS4_14ComposedLayoutINS4_7SwizzleILi3ELi4ELi3EEENS4_18smem_ptr_flag_bitsILi32EEENSR_INS5_IJNSA_ILi8EEENSA_ILi32EEEEEENS5_IJS17_SB_EEEEEEEvNS4_8identityES10_S1B_vS1C_EENS_8epilogue10collective6detail29Sm90TmaWarpSpecializedAdapterINS1F_15DefaultEpilogueIfSI_SI_NS1E_6thread17LinearCombinationIfLi1EffLNS1J_9ScaleType4KindE0ELNS_15FloatRoundStyleE2EfEENS1_15EpilogueDefaultEEEEEvvEEEEvNT_6ParamsE)
        .other          _ZN7cutlass13device_kernelINS_4gemm6kernel13GemmUniversalIN4cute5tupleIJiiiiEEENS1_10collective13CollectiveMmaINS1_34MainloopSm90TmaGmmaWarpSpecializedILi7ENS5_IJNS4_1CILi1EEESB_SB_EEENS1_35KernelTmaWarpSpecializedCooperativeEEENS5_IJNSA_ILi256EEENSA_ILi128EEESG_EEEfNS5_IJlSB_lEEEfSI_NS4_8TiledMMAINS4_8MMA_AtomIJNS4_4SM904GMMA30MMA_64x128x8_F32TF32TF32_SS_TNILNSM_7ScaleInE1ELSO_1EEEEEENS4_6LayoutINS5_IJNSA_ILi2EEESB_SB_EEENS5_IJSB_NSA_ILi0EEESU_EEEEENS5_IJNS4_10UnderscoreESX_SX_EEEEENS4_13SM90_TMA_LOADENS4_14ComposedLayoutINS4_7SwizzleILi3ELi4ELi3EEENS4_18smem_ptr_flag_bitsILi32EEENSR_INS5_IJNSA_ILi8EEENSA_ILi32EEEEEENS5_IJS17_SB_EEEEEEEvNS4_8identityES10_S1B_vS1C_EENS_8epilogue10collective6detail29Sm90TmaWarpSpecializedAdapterINS1F_15DefaultEpilogueIfSI_SI_NS1E_6thread17LinearCombinationIfLi1EffLNS1J_9ScaleType4KindE0ELNS_15FloatRoundStyleE2EfEENS1_15EpilogueDefaultEEEEEvvEEEEvNT_6ParamsE,@"STO_CUDA_ENTRY STV_DEFAULT"
_ZN7cutlass13device_kernelINS_4gemm6kernel13GemmUniversalIN4cute5tupleIJiiiiEEENS1_10collective13CollectiveMmaINS1_34MainloopSm90TmaGmmaWarpSpecializedILi7ENS5_IJNS4_1CILi1EEESB_SB_EEENS1_35KernelTmaWarpSpecializedCooperativeEEENS5_IJNSA_ILi256EEENSA_ILi128EEESG_EEEfNS5_IJlSB_lEEEfSI_NS4_8TiledMMAINS4_8MMA_AtomIJNS4_4SM904GMMA30MMA_64x128x8_F32TF32TF32_SS_TNILNSM_7ScaleInE1ELSO_1EEEEEENS4_6LayoutINS5_IJNSA_ILi2EEESB_SB_EEENS5_IJSB_NSA_ILi0EEESU_EEEEENS5_IJNS4_10UnderscoreESX_SX_EEEEENS4_13SM90_TMA_LOADENS4_14ComposedLayoutINS4_7SwizzleILi3ELi4ELi3EEENS4_18smem_ptr_flag_bitsILi32EEENSR_INS5_IJNSA_ILi8EEENSA_ILi32EEEEEENS5_IJS17_SB_EEEEEEEvNS4_8identityES10_S1B_vS1C_EENS_8epilogue10collective6detail29Sm90TmaWarpSpecializedAdapterINS1F_15DefaultEpilogueIfSI_SI_NS1E_6thread17LinearCombinationIfLi1EffLNS1J_9ScaleType4KindE0ELNS_15FloatRoundStyleE2EfEENS1_15EpilogueDefaultEEEEEvvEEEEvNT_6ParamsE:
[----:B------:R-:W0:Y:S01]  /*0000*/  LDC R1, c[0x0][0x28] ;  /* 0x00000a00ff017b82 */ /* 0x000e220000000800 */
[----:B------:R-:W1:Y:S01]  /*0010*/  S2R R18, SR_TID.X ;  /* 0x0000000000127919 */ /* 0x000e620000002100 */
[----:B------:R-:W-:Y:S01]  /*0020*/  ELECT P0, URZ, PT ;  /* 0x00000000003f782f */ /* 0x000fe20003800000 */
[----:B------:R-:W-:Y:S01]  /*0030*/  BSSY B0, `(.L_x_0) ;  /* 0x000000f000007945 */ /* 0x000fe20003800000 */
[--C-:B-1----:R-:W-:Y:S02]  /*0040*/  SHF.R.U32.HI R0, RZ, 0x5, R18.reuse ;  /* 0x00000005ff007819 */ /* 0x102fe40000011612 */
[----:B------:R-:W-:-:S03]  /*0050*/  SHF.R.U32.HI R22, RZ, 0x7, R18 ;  /* 0x00000007ff167819 */ /* 0x000fc60000011612 */
[----:B------:R-:W1:Y:S04]  /*0060*/  SHFL.IDX PT, R5, R0, RZ, 0x1f ;  /* 0x00001fff00057589 */ /* 0x000e6800000e0000 */
[----:B------:R2:W3:Y:S01]  /*0070*/  SHFL.IDX PT, R8, R22, RZ, 0x1f ;  /* 0x00001fff16087589 */ /* 0x0004e200000e0000 */
[----:B-1----:R-:W-:-:S13]  /*0080*/  ISETP.NE.OR P0, PT, R5, RZ, !P0 ;  /* 0x000000ff0500720c */ /* 0x002fda0004705670 */
[----:B0-23--:R-:W-:Y:S05]  /*0090*/  @P0 BRA `(.L_x_1) ;  /* 0x0000000000200947 */ /* 0x00dfea0003800000 */
[----:B------:R-:W-:Y:S02]  /*00a0*/  ULDC.64 UR4, c[0x0][0x198] ;  /* 0x0000660000047ab9 */ /* 0x000fe40000000a00 */
[----:B------:R-:W-:Y:S02]  /*00b0*/  UIADD3 UR6, UP0, UR4, 0xf0, URZ ;  /* 0x000000f004067890 */ /* 0x000fe4000ff1e03f */
[----:B------:R-:W-:Y:S02]  /*00c0*/  UIADD3 UR4, UP1, UR4, 0x1f0, URZ ;  /* 0x000001f004047890 */ /* 0x000fe4000ff3e03f */
[----:B------:R-:W-:Y:S02]  /*00d0*/  UIADD3.X UR7, URZ, UR5, URZ, UP0, !UPT ;  /* 0x000000053f077290 */ /* 0x000fe400087fe43f */
[----:B------:R-:W-:-:S07]  /*00e0*/  UIADD3.X UR5, URZ, UR5, URZ, UP1, !UPT ;  /* 0x000000053f057290 */ /* 0x000fce0008ffe43f */
[----:B------:R0:W-:Y:S02]  /*00f0*/  UTMACCTL.PF [UR6] ;  /* 0x00000000060079b9 */ /* 0x0001e40008040000 */
[----:B------:R0:W-:Y:S02]  /*0100*/  UTMACCTL.PF [UR4] ;  /* 0x00000000040079b9 */ /* 0x0001e40008040000 */
[----:B0-----:R-:W-:Y:S01]  /*0110*/  NOP ;  /* 0x0000000000007918 */ /* 0x001fe20000000000 */
.L_x_1:
[----:B------:R-:W-:Y:S05]  /*0120*/  BSYNC B0 ;  /* 0x0000000000007941 */ /* 0x000fea0003800000 */
.L_x_0:
[----:B------:R-:W0:Y:S02]  /*0130*/  SHFL.IDX PT, R2, R0, RZ, 0x1f ;  /* 0x00001fff00027589 */ /* 0x000e2400000e0000 */
[----:B0-----:R-:W-:-:S13]  /*0140*/  ISETP.NE.AND P0, PT, R2, RZ, PT ;  /* 0x000000ff0200720c */ /* 0x001fda0003f05270 */
[----:B------:R-:W-:Y:S05]  /*0150*/  @P0 BRA `(.L_x_2) ;  /* 0x0000000000700947 */ /* 0x000fea0003800000 */
[----:B------:R-:W0:Y:S01]  /*0160*/  S2UR UR8, SR_CgaCtaId ;  /* 0x00000000000879c3 */ /* 0x000e220000008800 */
[----:B------:R-:W-:Y:S01]  /*0170*/  UMOV UR4, 0x400 ;  /* 0x0000040000047882 */ /* 0x000fe20000000000 */
[----:B------:R-:W-:Y:S01]  /*0180*/  UMOV UR5, 0x1 ;  /* 0x0000000100057882 */ /* 0x000fe20000000000 */
[----:B------:R-:W-:Y:S01]  /*0190*/  UMOV UR6, 0x100 ;  /* 0x0000010000067882 */ /* 0x000fe20000000000 */
[----:B------:R-:W-:Y:S01]  /*01a0*/  ELECT P0, URZ, PT ;  /* 0x00000000003f782f */ /* 0x000fe20003800000 */
[----:B------:R-:W-:-:S04]  /*01b0*/  UIADD3 UR6, -UR6, 0x100000, URZ ;  /* 0x0010000006067890 */ /* 0x000fc8000fffe13f */
[----:B------:R-:W-:Y:S02]  /*01c0*/  USHF.L.U32 UR7, UR6, 0xb, URZ ;  /* 0x0000000b06077899 */ /* 0x000fe4000800063f */
[----:B------:R-:W-:Y:S02]  /*01d0*/  USHF.L.U32 UR6, UR6, 0x1, URZ ;  /* 0x0000000106067899 */ /* 0x000fe4000800063f */
[----:B0-----:R-:W-:Y:S02]  /*01e0*/  ULEA UR8, UR8, UR4, 0x18 ;  /* 0x0000000408087291 */ /* 0x001fe4000f8ec03f */
[----:B------:R-:W-:-:S04]  /*01f0*/  UIADD3 UR4, -UR5, 0x100000, URZ ;  /* 0x0010000005047890 */ /* 0x000fc8000fffe13f */
[----:B------:R-:W-:Y:S02]  /*0200*/  USHF.L.U32 UR5, UR4, 0xb, URZ ;  /* 0x0000000b04057899 */ /* 0x000fe4000800063f */
[----:B------:R-:W-:Y:S01]  /*0210*/  USHF.L.U32 UR4, UR4, 0x1, URZ ;  /* 0x0000000104047899 */ /* 0x000fe2000800063f */
[----:B------:R-:W0:Y:S11]  /*0220*/  FENCE.VIEW.ASYNC.S ;  /* 0x00000000000073c6 */ /* 0x000e360000000000 */
[----:B0-----:R0:W1:Y:S01]  /*0230*/  SYNCS.EXCH.64 URZ, [UR8], UR4 ;  /* 0x00000004083f75b2 */ /* 0x0010620008000100 */
[----:B------:R0:W2:Y:S01]  /*0240*/  SYNCS.EXCH.64 URZ, [UR8+0x38], UR6 ;  /* 0x00003806083f75b2 */ /* 0x0000a20008000100 */
[----:B------:R0:W3:Y:S01]  /*0250*/  SYNCS.EXCH.64 URZ, [UR8+0x8], UR4 ;  /* 0x00000804083f75b2 */ /* 0x0000e20008000100 */
[----:B------:R0:W4:Y:S01]  /*0260*/  SYNCS.EXCH.64 URZ, [UR8+0x40], UR6 ;  /* 0x00004006083f75b2 */ /* 0x0001220008000100 */
[----:B------:R0:W0:Y:S01]  /*0270*/  SYNCS.EXCH.64 URZ, [UR8+0x10], UR4 ;  /* 0x00001004083f75b2 */ /* 0x0000220008000100 */
        /* <DEDUP_REMOVED lines=9> */
[----:B------:R-:W-:Y:S01]  /*0310*/  NOP ;  /* 0x0000000000007918 */ /* 0x000fe20000000000 */
.L_x_2:
[----:B------:R-:W5:Y:S01]  /*0320*/  SHFL.IDX PT, R0, R0, RZ, 0x1f ;  /* 0x00001fff00007589 */ /* 0x000f6200000e0000 */
[----:B------:R-:W1:Y:S01]  /*0330*/  LDC R2, c[0x0][0x65c] ;  /* 0x00019700ff027b82 */ /* 0x000e620000000800 */
[----:B------:R-:W-:Y:S02]  /*0340*/  ELECT P0, URZ, PT ;  /* 0x00000000003f782f */ /* 0x000fe40003800000 */
[----:B------:R-:W-:Y:S01]  /*0350*/  SHF.R.S32.HI R6, RZ, 0x1f, R5 ;  /* 0x0000001fff067819 */ /* 0x000fe20000011405 */
[----:B------:R-:W2:Y:S01]  /*0360*/  S2R R3, SR_CTAID.Y ;  /* 0x0000000000037919 */ /* 0x000ea20000002600 */
[----:B0-----:R-:W-:Y:S01]  /*0370*/  UMOV UR4, 0x20 ;  /* 0x0000002000047882 */ /* 0x001fe20000000000 */
[----:B------:R-:W-:Y:S01]  /*0380*/  ISETP.NE.AND P2, PT, R8, RZ, PT ;  /* 0x000000ff0800720c */ /* 0x000fe20003f45270 */
[----:B------:R-:W-:Y:S01]  /*0390*/  NOP ;  /* 0x0000000000007918 */ /* 0x000fe20000000000 */
[----:B------:R-:W0:Y:S01]  /*03a0*/  S2R R4, SR_CTAID.X ;  /* 0x0000000000047919 */ /* 0x000e220000002500 */
[----:B------:R-:W-:Y:S01]  /*03b0*/  LEA.HI R6, R6, R5, RZ, 0x2 ;  /* 0x0000000506067211 */ /* 0x000fe200078f10ff */
[----:B------:R-:W-:Y:S01]  /*03c0*/  NOP ;  /* 0x0000000000007918 */ /* 0x000fe20000000000 */
[----:B-----5:R-:W-:-:S02]  /*03d0*/  ISETP.NE.OR P0, PT, R0, RZ, !P0 ;  /* 0x000000ff0000720c */ /* 0x020fc40004705670 */
[----:B-1----:R-:W-:-:S04]  /*03e0*/  ISETP.NE.AND P3, PT, R2, 0x1, PT ;  /* 0x000000010200780c */ /* 0x002fc80003f65270 */
[----:B------:R-:W-:Y:S02]  /*03f0*/  P2R R0, PR, RZ, 0x8 ;  /* 0x00000008ff007803 */ /* 0x000fe40000000000 */
[----:B------:R-:W-:-:S05]  /*0400*/  LOP3.LUT R0, R6, 0xfffffffc, RZ, 0xc0, !PT ;  /* 0xfffffffc06007812 */ /* 0x000fca00078ec0ff */
[----:B------:R-:W-:Y:S01]  /*0410*/  VOTEU.ALL UP0, P0 ;  /* 0x00000000003f7886 */ /* 0x000fe20000000000 */
[----:B------:R-:W-:Y:S01]  /*0420*/  IMAD.IADD R0, R5, 0x1, -R0 ;  /* 0x0000000105007824 */ /* 0x000fe200078e0a00 */
[----:B------:R-:W0:Y:S01]  /*0430*/  @P3 LDC R17, c[0x0][0x10] ;  /* 0x00000400ff113b82 */ /* 0x000e220000000800 */
[----:B------:R-:W-:Y:S01]  /*0440*/  VOTEU.ALL UP1, P0 ;  /* 0x00000000003f7886 */ /* 0x000fe20000020000 */
[----:B------:R-:W-:Y:S01]  /*0450*/  @P3 MOV R7, RZ ;  /* 0x000000ff00073202 */ /* 0x000fe20000000f00 */
[----:B------:R-:W-:Y:S01]  /*0460*/  @!UP0 UMOV UR6, 0x400 ;  /* 0x0000040000068882 */ /* 0x000fe20000000000 */
[----:B------:R-:W-:-:S04]  /*0470*/  @!UP0 UIADD3 UR4, -UR4, 0x100000, URZ ;  /* 0x0010000004048890 */ /* 0x000fc8000fffe13f */
[----:B------:R-:W-:Y:S02]  /*0480*/  @!UP0 USHF.L.U32 UR5, UR4, 0xb, URZ ;  /* 0x0000000b04058899 */ /* 0x000fe4000800063f */
[----:B------:R-:W-:Y:S01]  /*0490*/  @!UP0 USHF.L.U32 UR4, UR4, 0x1, URZ ;  /* 0x0000000104048899 */ /* 0x000fe2000800063f */
[----:B--2---:R-:W-:Y:S01]  /*04a0*/  @P3 IMAD.MOV.U32 R6, RZ, RZ, R3 ;  /* 0x000000ffff063224 */ /* 0x004fe200078e0003 */
[----:B------:R-:W-:Y:S01]  /*04b0*/  @P3 MOV R11, RZ ;  /* 0x000000ff000b3202 */ /* 0x000fe20000000f00 */
[----:B------:R-:W-:Y:S01]  /*04c0*/  IMAD.MOV.U32 R5, RZ, RZ, RZ ;  /* 0x000000ffff057224 */ /* 0x000fe200078e00ff */
[----:B------:R-:W1:Y:S08]  /*04d0*/  @!UP0 S2UR UR7, SR_CgaCtaId ;  /* 0x00000000000789c3 */ /* 0x000e700000008800 */
[----:B------:R-:W2:Y:S01]  /*04e0*/  @!P3 LDC R9, c[0x0][0xc] ;  /* 0x00000300ff09bb82 */ /* 0x000ea20000000800 */
[----:B0-----:R-:W-:-:S04]  /*04f0*/  @P3 IMAD.WIDE.U32 R16, R4, R17, R6 ;  /* 0x0000001104103225 */ /* 0x001fc800078e0006 */
[----:B------:R-:W-:Y:S01]  /*0500*/  @P3 IMAD.IADD R17, R17, 0x1, R11 ;  /* 0x0000000111113824 */ /* 0x000fe200078e020b */
[----:B-1----:R-:W-:Y:S01]  /*0510*/  @!UP0 ULEA UR6, UR7, UR6, 0x18 ;  /* 0x0000000607068291 */ /* 0x002fe2000f8ec03f */
[----:B------:R-:W-:Y:S01]  /*0520*/  VOTEU.ALL UP0, P0 ;  /* 0x00000000003f7886 */ /* 0x000fe20000000000 */
[----:B------:R-:W-:-:S04]  /*0530*/  ISETP.NE.AND P0, PT, R0, 0x3, PT ;  /* 0x000000030000780c */ /* 0x000fc80003f05270 */
[----:B------:R-:W-:Y:S01]  /*0540*/  ISETP.EQ.OR P0, PT, R0, RZ, !P0 ;  /* 0x000000ff0000720c */ /* 0x000fe20004702670 */
[----:B--2---:R-:W-:-:S03]  /*0550*/  @!P3 IMAD.WIDE.U32 R6, R9, R3, R4 ;  /* 0x000000030906b225 */ /* 0x004fc600078e0004 */
[C---:B------:R-:W-:Y:S01]  /*0560*/  ISETP.EQ.AND P0, PT, R8.reuse, RZ, P0 ;  /* 0x000000ff0800720c */ /* 0x040fe20000702270 */
[----:B------:R-:W-:Y:S01]  /*0570*/  VIADD R8, R8, 0xffffffff ;  /* 0xffffffff08087836 */ /* 0x000fe20000000000 */
[----:B------:R-:W0:Y:S02]  /*0580*/  FENCE.VIEW.ASYNC.S ;  /* 0x00000000000073c6 */ /* 0x000e240000000000 */
[----:B0-----:R0:W3:Y:S01]  /*0590*/  @!UP0 SYNCS.EXCH.64 URZ, [UR6+0x80], UR4 ;  /* 0x00008004063f85b2 */ /* 0x0010e20008000100 */
[----:B------:R-:W-:Y:S01]  /*05a0*/  @!P3 IMAD.MOV.U32 R16, RZ, RZ, R6 ;  /* 0x000000ffff10b224 */ /* 0x000fe200078e0006 */
[----:B------:R-:W-:Y:S02]  /*05b0*/  SEL R19, RZ, 0x1, !P0 ;  /* 0x00000001ff137807 */ /* 0x000fe40004000000 */
[----:B------:R-:W-:Y:S02]  /*05c0*/  ISETP.GE.U32.AND P1, PT, R8, 0x2, PT ;  /* 0x000000020800780c */ /* 0x000fe40003f26070 */
[----:B------:R-:W-:-:S02]  /*05d0*/  @!P3 MOV R17, R7 ;  /* 0x000000070011b202 */ /* 0x000fc40000000f00 */
[----:B------:R-:W-:Y:S01]  /*05e0*/  SEL R19, R19, 0x2, P1 ;  /* 0x0000000213137807 */ /* 0x000fe20000800000 */
[----:B------:R0:W3:Y:S01]  /*05f0*/  @!UP1 SYNCS.EXCH.64 URZ, [UR6+0x88], UR4 ;  /* 0x00008804063f95b2 */ /* 0x0000e20008000100 */
[----:B------:R-:W-:Y:S01]  /*0600*/  NOP ;  /* 0x0000000000007918 */ /* 0x000fe20000000000 */
[----:B---34-:R-:W-:Y:S06]  /*0610*/  BAR.SYNC.DEFER_BLOCKING 0x0 ;  /* 0x0000000000007b1d */ /* 0x018fec0000010000 */
[----:B------:R-:W-:Y:S05]  /*0620*/  @!P2 BRA `(.L_x_3) ;  /* 0x00000098002ca947 */ /* 0x000fea0003800000 */
[----:B------:R-:W-:-:S13]  /*0630*/  ISETP.GT.U32.AND P0, PT, R8, 0x1, PT ;  /* 0x000000010800780c */ /* 0x000fda0003f04070 */
[----:B0-----:R-:W-:Y:S05]  /*0640*/  @P0 EXIT ;  /* 0x000000000000094d */ /* 0x001fea0003800000 */
[----:B------:R-:W-:Y:S01]  /*0650*/  ULDC.64 UR4, c[0x0][0x650] ;  /* 0x0001940000047ab9 */ /* 0x000fe20000000a00 */
[----:B------:R-:W-:Y:S01]  /*0660*/  PRMT R0, RZ, 0x7610, R0 ;  /* 0x00007610ff007816 */ /* 0x000fe20000000000 */
[----:B------:R-:W-:Y:S01]  /*0670*/  IMAD.MOV.U32 R152, RZ, RZ, -0x1 ;  /* 0xffffffffff987424 */ /* 0x000fe200078e00ff */
[----:B------:R-:W-:Y:S01]  /*0680*/  ISETP.GE.U32.AND P0, PT, R16, UR4, PT ;  /* 0x0000000410007c0c */ /* 0x000fe2000bf06070 */
[----:B------:R-:W-:Y:S01]  /*0690*/  IMAD.MOV.U32 R153, RZ, RZ, -0x1 ;  /* 0xffffffffff997424 */ /* 0x000fe200078e00ff */
[----:B------:R-:W-:Y:S02]  /*06a0*/  MOV R23, 0xffffffff ;  /* 0xffffffff00177802 */ /* 0x000fe40000000f00 */
[----:B------:R-:W-:-:S13]  /*06b0*/  ISETP.GE.U32.AND.EX P0, PT, R17, UR5, PT, P0 ;  /* 0x0000000511007c0c */ /* 0x000fda000bf06100 */
[----:B------:R-:W-:Y:S05]  /*06c0*/  @P0 BRA `(.L_x_4) ;  /* 0x0000000400540947 */ /* 0x000fea0003800000 */
[----:B------:R-:W0:Y:S01]  /*06d0*/  LDC.64 R14, c[0x0][0x628] ;  /* 0x00018a00ff0e7b82 */ /* 0x000e220000000a00 */
[----:B------:R-:W-:Y:S02]  /*06e0*/  IMAD.MOV.U32 R6, RZ, RZ, R16 ;  /* 0x000000ffff067224 */ /* 0x000fe400078e0010 */
[----:B------:R-:W-:-:S05]  /*06f0*/  IMAD.MOV.U32 R7, RZ, RZ, R17 ;  /* 0x000000ffff077224 */ /* 0x000fca00078e0011 */
[----:B------:R-:W1:Y:S08]  /*0700*/  LDC R0, c[0x0][0x630] ;  /* 0x00018c00ff007b82 */ /* 0x000e700000000800 */
[----:B------:R-:W2:Y:S01]  /*0710*/  LDC.64 R20, c[0x0][0x620] ;  /* 0x00018800ff147b82 */ /* 0x000ea20000000a00 */
[----:B0-----:R-:W-:-:S04]  /*0720*/  ISETP.NE.U32.AND P0, PT, R14, RZ, PT ;  /* 0x000000ff0e00720c */ /* 0x001fc80003f05070 */
[----:B------:R-:W-:-:S13]  /*0730*/  ISETP.NE.AND.EX P0, PT, R15, RZ, PT, P0 ;  /* 0x000000ff0f00720c */ /* 0x000fda0003f05300 */
[----:B-12---:R-:W-:Y:S05]  /*0740*/  @!P0 BRA `(.L_x_5) ;  /* 0x0000000000288947 */ /* 0x006fea0003800000 */
[----:B------:R-:W0:Y:S02]  /*0750*/  LDC R11, c[0x0][0x634] ;  /* 0x00018d00ff0b7b82 */ /* 0x000e240000000800 */
[----:B0-----:R-:W-:-:S04]  /*0760*/  IADD3 R11, P0, R16, R11, RZ ;  /* 0x0000000b100b7210 */ /* 0x001fc80007f1e0ff */
[----:B------:R-:W-:-:S05]  /*0770*/  IADD3.X R13, RZ, R17, RZ, P0, !PT ;  /* 0x00000011ff0d7210 */ /* 0x000fca00007fe4ff */
[----:B------:R-:W-:-:S04]  /*0780*/  IMAD.WIDE.U32 R6, R13, R14, RZ ;  /* 0x0000000e0d067225 */ /* 0x000fc800078e00ff */
[----:B------:R-:W-:-:S04]  /*0790*/  IMAD.WIDE.U32 R8, P0, R11, R15, R6 ;  /* 0x0000000f0b087225 */ /* 0x000fc80007800006 */
[----:B------:R-:W-:-:S04]  /*07a0*/  IMAD.WIDE.U32 R6, R11, R14, RZ ;  /* 0x0000000e0b067225 */ /* 0x000fc800078e00ff */
[----:B------:R-:W-:Y:S01]  /*07b0*/  IMAD.X R11, RZ, RZ, RZ, P0 ;  /* 0x000000ffff0b7224 */ /* 0x000fe200000e06ff */
[----:B------:R-:W-:Y:S01]  /*07c0*/  IADD3 RZ, P0, R7, R8, RZ ;  /* 0x0000000807ff7210 */ /* 0x000fe20007f1e0ff */
[----:B------:R-:W-:-:S04]  /*07d0*/  IMAD.MOV.U32 R10, RZ, RZ, R9 ;  /* 0x000000ffff0a7224 */ /* 0x000fc800078e0009 */
[----:B------:R-:W-:-:S08]  /*07e0*/  IMAD.WIDE.U32.X R6, R13, R15, R10, P0 ;  /* 0x0000000f0d067225 */ /* 0x000fd000000e040a */
.L_x_5:
[-CC-:B------:R-:W-:Y:S01]  /*07f0*/  SHF.R.U64 R23, R6, R0.reuse, R7.reuse ;  /* 0x0000000006177219 */ /* 0x180fe20000001207 */
[----:B------:R-:W0:Y:S01]  /*0800*/  LDC R10, c[0x0][0x618] ;  /* 0x00018600ff0a7b82 */ /* 0x000e220000000800 */
[----:B------:R-:W-:Y:S01]  /*0810*/  SHF.R.U32.HI R5, RZ, R0, R7 ;  /* 0x00000000ff057219 */ /* 0x000fe20000011607 */
[----:B------:R-:W-:Y:S01]  /*0820*/  ULDC UR4, c[0x0][0x150] ;  /* 0x0000540000047ab9 */ /* 0x000fe20000000800 */
[----:B------:R-:W-:Y:S02]  /*0830*/  IADD3 R9, P0, RZ, -R23, RZ ;  /* 0x80000017ff097210 */ /* 0x000fe40007f1e0ff */
[----:B------:R-:W-:Y:S02]  /*0840*/  I2FP.F32.U32 R0, R4 ;  /* 0x0000000400007245 */ /* 0x000fe40000201000 */
[----:B------:R-:W-:Y:S01]  /*0850*/  IADD3.X R11, RZ, ~R5, RZ, P0, !PT ;  /* 0x80000005ff0b7210 */ /* 0x000fe200007fe4ff */
[----:B------:R-:W1:Y:S01]  /*0860*/  LDC.64 R28, c[0x0][0x640] ;  /* 0x00019000ff1c7b82 */ /* 0x000e620000000a00 */
[----:B------:R-:W-:-:S04]  /*0870*/  IMAD.WIDE.U32 R6, R9, R20, R16 ;  /* 0x0000001409067225 */ /* 0x000fc800078e0010 */
[----:B------:R-:W-:Y:S01]  /*0880*/  FMUL R0, R0, UR4 ;  /* 0x0000000400007c20 */ /* 0x000fe20008400000 */
[----:B------:R-:W-:Y:S01]  /*0890*/  ULDC UR4, c[0x0][0x154] ;  /* 0x0000550000047ab9 */ /* 0x000fe20000000800 */
[----:B------:R-:W-:Y:S01]  /*08a0*/  IMAD R8, R11, R20, RZ ;  /* 0x000000140b087224 */ /* 0x000fe200078e02ff */
[----:B------:R-:W2:Y:S03]  /*08b0*/  LDC R5, c[0x0][0x144] ;  /* 0x00005100ff057b82 */ /* 0x000ea60000000800 */
[----:B------:R-:W3:Y:S01]  /*08c0*/  F2I.U32.TRUNC.NTZ R0, R0 ;  /* 0x0000000000007305 */ /* 0x000ee2000020f000 */
[----:B------:R-:W-:-:S04]  /*08d0*/  IMAD R9, R9, R21, R8 ;  /* 0x0000001509097224 */ /* 0x000fc800078e0208 */
[----:B------:R-:W-:Y:S01]  /*08e0*/  IMAD.IADD R7, R7, 0x1, R9 ;  /* 0x0000000107077824 */ /* 0x000fe200078e0209 */
[----:B------:R-:W-:Y:S01]  /*08f0*/  MOV R9, 0xffffffff ;  /* 0xffffffff00097802 */ /* 0x000fe20000000f00 */
[----:B------:R-:W4:Y:S03]  /*0900*/  LDC R12, c[0x0][0x608] ;  /* 0x00018200ff0c7b82 */ /* 0x000f260000000800 */
[-CC-:B0-----:R-:W-:Y:S02]  /*0910*/  SHF.R.U64 R20, R6, R10.reuse, R7.reuse ;  /* 0x0000000a06147219 */ /* 0x181fe40000001207 */
[----:B------:R-:W-:Y:S02]  /*0920*/  I2FP.F32.U32 R6, R3 ;  /* 0x0000000300067245 */ /* 0x000fe40000201000 */
[----:B------:R-:W-:Y:S01]  /*0930*/  SHF.R.U32.HI R7, RZ, R10, R7 ;  /* 0x0000000aff077219 */ /* 0x000fe20000011607 */
[----:B------:R-:W0:Y:S01]  /*0940*/  LDC R26, c[0x0][0x658] ;  /* 0x00019600ff1a7b82 */ /* 0x000e220000000800 */
[----:B-1----:R-:W-:Y:S01]  /*0950*/  ISETP.NE.U32.AND P0, PT, R28, RZ, PT ;  /* 0x000000ff1c00720c */ /* 0x002fe20003f05070 */
[----:B---3--:R-:W-:-:S02]  /*0960*/  IMAD.MOV R8, RZ, RZ, -R0 ;  /* 0x000000ffff087224 */ /* 0x008fc400078e0a00 */
[----:B------:R-:W-:Y:S01]  /*0970*/  FMUL R6, R6, UR4 ;  /* 0x0000000406067c20 */ /* 0x000fe20008400000 */
[----:B------:R-:W-:-:S03]  /*0980*/  ISETP.NE.AND.EX P0, PT, R29, RZ, PT, P0 ;  /* 0x000000ff1d00720c */ /* 0x000fc60003f05300 */
[----:B------:R-:W1:Y:S01]  /*0990*/  LDC R14, c[0x0][0x148] ;  /* 0x00005200ff0e7b82 */ /* 0x000e620000000800 */
[----:B--2---:R-:W-:-:S07]  /*09a0*/  IMAD R0, R5, R8, R4 ;  /* 0x0000000805007224 */ /* 0x004fce00078e0204 */
[----:B------:R-:W2:Y:S01]  /*09b0*/  LDC R24, c[0x0][0x600] ;  /* 0x00018000ff187b82 */ /* 0x000ea20000000800 */
[-CC-:B----4-:R-:W-:Y:S02]  /*09c0*/  SHF.R.U64 R30, R20, R12.reuse, R7.reuse ;  /* 0x0000000c141e7219 */ /* 0x190fe40000001207 */
[----:B------:R-:W-:Y:S01]  /*09d0*/  SHF.R.U32.HI R5, RZ, R12, R7 ;  /* 0x0000000cff057219 */ /* 0x000fe20000011607 */
[----:B------:R-:W-:Y:S01]  /*09e0*/  IMAD.MOV.U32 R7, RZ, RZ, 0x1 ;  /* 0x00000001ff077424 */ /* 0x000fe200078e00ff */
[----:B------:R3:W4:Y:S03]  /*09f0*/  F2I.U32.TRUNC.NTZ R12, R6 ;  /* 0x00000006000c7305 */ /* 0x000726000020f000 */
[----:B------:R-:W1:Y:S01]  /*0a00*/  LDC R15, c[0x0][0x648] ;  /* 0x00019200ff0f7b82 */ /* 0x000e620000000800 */
[-C--:B0-----:R-:W-:Y:S02]  /*0a10*/  SHF.L.U32 R4, R9, R26.reuse, RZ ;  /* 0x0000001a09047219 */ /* 0x081fe400000006ff */
[----:B------:R-:W-:-:S02]  /*0a20*/  SHF.R.U64 R32, R30, R26, R5 ;  /* 0x0000001a1e207219 */ /* 0x000fc40000001205 */
[----:B------:R-:W-:Y:S02]  /*0a30*/  LOP3.LUT R11, RZ, R4, RZ, 0x33, !PT ;  /* 0x00000004ff0b7212 */ /* 0x000fe400078e33ff */
[-C--:B------:R-:W-:Y:S01]  /*0a40*/  SHF.R.U32.HI R5, RZ, R26.reuse, R5 ;  /* 0x0000001aff057219 */ /* 0x080fe20000011605 */
[----:B------:R-:W0:Y:S01]  /*0a50*/  LDC R21, c[0x0][0x638] ;  /* 0x00018e00ff157b82 */ /* 0x000e220000000800 */
[----:B------:R-:W-:Y:S01]  /*0a60*/  SHF.L.U32 R10, R7, R26, RZ ;  /* 0x0000001a070a7219 */ /* 0x000fe200000006ff */
[----:B------:R-:W-:-:S06]  /*0a70*/  IMAD.MOV.U32 R4, RZ, RZ, R32 ;  /* 0x000000ffff047224 */ /* 0x000fcc00078e0020 */
[----:B------:R-:W0:Y:S01]  /*0a80*/  LDC R152, c[0x0][0x610] ;  /* 0x00018400ff987b82 */ /* 0x000e220000000800 */
[----:B---34-:R-:W-:Y:S05]  /*0a90*/  @!P0 BRA `(.L_x_6) ;  /* 0x0000000000288947 */ /* 0x018fea0003800000 */
[----:B------:R-:W3:Y:S02]  /*0aa0*/  LDC R9, c[0x0][0x64c] ;  /* 0x00019300ff097b82 */ /* 0x000ee40000000800 */
[----:B---3--:R-:W-:-:S04]  /*0ab0*/  IADD3 R9, P0, R32, R9, RZ ;  /* 0x0000000920097210 */ /* 0x008fc80007f1e0ff */
        /* <DEDUP_REMOVED lines=8> */
.L_x_6:
[----:B-1----:R-:W-:Y:S01]  /*0b40*/  SHF.R.U64 R4, R4, R15, R5 ;  /* 0x0000000f04047219 */ /* 0x002fe20000001205 */
[----:B--2---:R-:W-:Y:S01]  /*0b50*/  VIADD R5, R24, 0xffffffff ;  /* 0xffffffff18057836 */ /* 0x004fe20000000000 */
[----:B------:R-:W-:Y:S02]  /*0b60*/  IADD3 R12, -R12, RZ, RZ ;  /* 0x000000ff0c0c7210 */ /* 0x000fe40007ffe1ff */
[----:B------:R-:W-:Y:S01]  /*0b70*/  LOP3.LUT R11, R30, R11, RZ, 0xc0, !PT ;  /* 0x0000000b1e0b7212 */ /* 0x000fe200078ec0ff */
[----:B------:R-:W-:Y:S01]  /*0b80*/  IMAD.MOV R6, RZ, RZ, -R4 ;  /* 0x000000ffff067224 */ /* 0x000fe200078e0a04 */
[----:B------:R-:W-:Y:S01]  /*0b90*/  LOP3.LUT R5, R20, R5, RZ, 0xc0, !PT ;  /* 0x0000000514057212 */ /* 0x000fe200078ec0ff */
[----:B------:R-:W-:Y:S02]  /*0ba0*/  @P3 IMAD R0, R14, R12, R3 ;  /* 0x0000000c0e003224 */ /* 0x000fe400078e0203 */
[----:B------:R-:W-:Y:S02]  /*0bb0*/  IMAD R11, R10, R4, R11 ;  /* 0x000000040a0b7224 */ /* 0x000fe400078e020b */
[----:B0-----:R-:W-:-:S02]  /*0bc0*/  IMAD R3, R6, R21, R32 ;  /* 0x0000001506037224 */ /* 0x001fc400078e0220 */
[----:B------:R-:W-:Y:S01]  /*0bd0*/  IMAD R152, R11, R152, R0 ;  /* 0x000000980b987224 */ /* 0x000fe200078e0200 */
[----:B------:R-:W-:Y:S01]  /*0be0*/  MOV R0, 0x1 ;  /* 0x0000000100007802 */ /* 0x000fe20000000f00 */
[----:B------:R-:W-:-:S05]  /*0bf0*/  IMAD R3, R3, R24, R5 ;  /* 0x0000001803037224 */ /* 0x000fca00078e0205 */
[----:B------:R-:W-:Y:S02]  /*0c00*/  SEL R153, R3, R152, !P3 ;  /* 0x0000009803997207 */ /* 0x000fe40005800000 */
[----:B------:R-:W-:-:S07]  /*0c10*/  SEL R152, R152, R3, !P3 ;  /* 0x0000000398987207 */ /* 0x000fce0005800000 */
.L_x_4:
[----:B------:R-:W-:-:S08]  /*0c20*/  NOP ;  /* 0x0000000000007918 */ /* 0x000fd00000000000 */
[----:B------:R-:W0:Y:S02]  /*0c30*/  USETMAXREG.TRY_ALLOC.CTAPOOL UP0, 0xe8 ;  /* 0x000000e8000079c8 */ /* 0x000e240008000600 */
[----:B0-----:R-:W-:-:S13]  /*0c40*/  PLOP3.LUT P0, PT, PT, PT, UP0, 0x80, 0x0 ;  /* 0x000000000000781c */ /* 0x001fda0003f0f008 */
[----:B------:R-:W-:Y:S05]  /*0c50*/  @!P0 BRA `(.L_x_4) ;  /* 0xfffffffc00f08947 */ /* 0x000fea000383ffff */
[----:B------:R-:W-:Y:S01]  /*0c60*/  ULDC.64 UR4, c[0x0][0x598] ;  /* 0x0001660000047ab9 */ /* 0x000fe20000000a00 */
[----:B------:R-:W-:Y:S01]  /*0c70*/  ULDC.64 UR36, c[0x0][0x208] ;  /* 0x0000820000247ab9 */ /* 0x000fe20000000a00 */
[----:B------:R-:W-:-:S04]  /*0c80*/  ISETP.NE.U32.AND P0, PT, RZ, UR4, PT ;  /* 0x00000004ff007c0c */ /* 0x000fc8000bf05070 */
[----:B------:R-:W-:-:S13]  /*0c90*/  ISETP.NE.AND.EX P0, PT, RZ, UR5, PT, P0 ;  /* 0x00000005ff007c0c */ /* 0x000fda000bf05300 */
[----:B------:R-:W-:Y:S05]  /*0ca0*/  @!P0 BRA `(.L_x_7) ;  /* 0x00000000001c8947 */ /* 0x000fea0003800000 */
[----:B------:R-:W0:Y:S02]  /*0cb0*/  LDC.64 R4, c[0x0][0x598] ;  /* 0x00016600ff047b82 */ /* 0x000e240000000a00 */
[----:B0-----:R-:W2:Y:S02]  /*0cc0*/  LDG.E.64 R4, desc[UR36][R4.64] ;  /* 0x0000002404047981 */ /* 0x001ea4000c1e1b00 */
[----:B--2---:R-:W-:-:S04]  /*0cd0*/  ISETP.NE.U32.AND P0, PT, R4, RZ, PT ;  /* 0x000000ff0400720c */ /* 0x004fc80003f05070 */
[----:B------:R-:W-:-:S13]  /*0ce0*/  ISETP.NE.AND.EX P0, PT, R5, RZ, PT, P0 ;  /* 0x000000ff0500720c */ /* 0x000fda0003f05300 */
[----:B------:R-:W-:Y:S05]  /*0cf0*/  @!P0 BRA `(.L_x_7) ;  /* 0x0000000000088947 */ /* 0x000fea0003800000 */
[----:B------:R0:W5:Y:S01]  /*0d00*/  LD.E R154, desc[UR36][R4.64] ;  /* 0x00000024049a7980 */ /* 0x000162000c101900 */
[----:B------:R-:W-:Y:S05]  /*0d10*/  BRA `(.L_x_8) ;  /* 0x0000000000247947 */ /* 0x000fea0003800000 */
.L_x_7:
[----:B------:R-:W-:Y:S02]  /*0d20*/  ULDC.64 UR4, c[0x0][0x588] ;  /* 0x0001620000047ab9 */ /* 0x000fe40000000a00 */
[----:B------:R-:W-:-:S04]  /*0d30*/  ISETP.NE.U32.AND P0, PT, RZ, UR4, PT ;  /* 0x00000004ff007c0c */ /* 0x000fc8000bf05070 */
[----:B------:R-:W-:-:S13]  /*0d40*/  ISETP.NE.AND.EX P0, PT, RZ, UR5, PT, P0 ;  /* 0x00000005ff007c0c */ /* 0x000fda000bf05300 */
[----:B------:R-:W-:Y:S05]  /*0d50*/  @!P0 BRA `(.L_x_9) ;  /* 0x00000000000c8947 */ /* 0x000fea0003800000 */
[----:B------:R-:W0:Y:S02]  /*0d60*/  LDC.64 R154, c[0x0][0x588] ;  /* 0x00016200ff9a7b82 */ /* 0x000e240000000a00 */
[----:B0-----:R1:W5:Y:S01]  /*0d70*/  LDG.E R154, desc[UR36][R154.64] ;  /* 0x000000249a9a7981 */ /* 0x001362000c1e1900 */
[----:B------:R-:W-:Y:S05]  /*0d80*/  BRA `(.L_x_8) ;  /* 0x0000000000087947 */ /* 0x000fea0003800000 */
.L_x_9:
[----:B------:R-:W-:Y:S02]  /*0d90*/  ULDC UR4, c[0x0][0x580] ;  /* 0x0001600000047ab9 */ /* 0x000fe40000000800 */
[----:B------:R-:W-:-:S07]  /*0da0*/  IMAD.U32 R154, RZ, RZ, UR4 ;  /* 0x00000004ff9a7e24 */ /* 0x000fce000f8e00ff */
.L_x_8:
[----:B------:R-:W-:Y:S02]  /*0db0*/  ULDC.64 UR4, c[0x0][0x5a0] ;  /* 0x0001680000047ab9 */ /* 0x000fe40000000a00 */
[----:B------:R-:W-:-:S04]  /*0dc0*/  ISETP.NE.U32.AND P0, PT, RZ, UR4, PT ;  /* 0x00000004ff007c0c */ /* 0x000fc8000bf05070 */
[----:B------:R-:W-:-:S13]  /*0dd0*/  ISETP.NE.AND.EX P0, PT, RZ, UR5, PT, P0 ;  /* 0x00000005ff007c0c */ /* 0x000fda000bf05300 */
[----:B------:R-:W-:Y:S05]  /*0de0*/  @!P0 BRA `(.L_x_10) ;  /* 0x00000000001c8947 */ /* 0x000fea0003800000 */
[----:B0-----:R-:W0:Y:S02]  /*0df0*/  LDC.64 R4, c[0x0][0x5a0] ;  /* 0x00016800ff047b82 */ /* 0x001e240000000a00 */
[----:B0-----:R-:W2:Y:S02]  /*0e00*/  LDG.E.64 R4, desc[UR36][R4.64] ;  /* 0x0000002404047981 */ /* 0x001ea4000c1e1b00 */
[----:B--2---:R-:W-:-:S04]  /*0e10*/  ISETP.NE.U32.AND P0, PT, R4, RZ, PT ;  /* 0x000000ff0400720c */ /* 0x004fc80003f05070 */
[----:B------:R-:W-:-:S13]  /*0e20*/  ISETP.NE.AND.EX P0, PT, R5, RZ, PT, P0 ;  /* 0x000000ff0500720c */ /* 0x000fda0003f05300 */
[----:B------:R-:W-:Y:S05]  /*0e30*/  @!P0 BRA `(.L_x_10) ;  /* 0x0000000000088947 */ /* 0x000fea0003800000 */
[----:B-1----:R0:W5:Y:S01]  /*0e40*/  LD.E R155, desc[UR36][R4.64] ;  /* 0x00000024049b7980 */ /* 0x002162000c101900 */
[----:B------:R-:W-:Y:S05]  /*0e50*/  BRA `(.L_x_11) ;  /* 0x0000000000247947 */ /* 0x000fea0003800000 */
.L_x_10:
[----:B------:R-:W-:Y:S02]  /*0e60*/  ULDC.64 UR4, c[0x0][0x590] ;  /* 0x0001640000047ab9 */ /* 0x000fe40000000a00 */
[----:B------:R-:W-:-:S04]  /*0e70*/  ISETP.NE.U32.AND P0, PT, RZ, UR4, PT ;  /* 0x00000004ff007c0c */ /* 0x000fc8000bf05070 */
[----:B------:R-:W-:-:S13]  /*0e80*/  ISETP.NE.AND.EX P0, PT, RZ, UR5, PT, P0 ;  /* 0x00000005ff007c0c */ /* 0x000fda000bf05300 */
[----:B------:R-:W-:Y:S05]  /*0e90*/  @!P0 BRA `(.L_x_12) ;  /* 0x00000000000c8947 */ /* 0x000fea0003800000 */
[----:B0-----:R-:W1:Y:S02]  /*0ea0*/  LDC.64 R4, c[0x0][0x590] ;  /* 0x00016400ff047b82 */ /* 0x001e640000000a00 */
[----:B-1----:R1:W5:Y:S01]  /*0eb0*/  LDG.E R155, desc[UR36][R4.64] ;  /* 0x00000024049b7981 */ /* 0x002362000c1e1900 */
[----:B------:R-:W-:Y:S05]  /*0ec0*/  BRA `(.L_x_11) ;  /* 0x0000000000087947 */ /* 0x000fea0003800000 */
.L_x_12:
[----:B------:R-:W-:Y:S02]  /*0ed0*/  ULDC UR4, c[0x0][0x584] ;  /* 0x0001610000047ab9 */ /* 0x000fe40000000800 */
[----:B-1----:R-:W-:-:S07]  /*0ee0*/  IMAD.U32 R155, RZ, RZ, UR4 ;  /* 0x00000004ff9b7e24 */ /* 0x002fce000f8e00ff */
.L_x_11:
[----:B------:R-:W-:-:S13]  /*0ef0*/  LOP3.LUT P0, RZ, R0, 0xff, RZ, 0xc0, !PT ;  /* 0x000000ff00ff7812 */ /* 0x000fda000780c0ff */
[----:B------:R-:W-:Y:S05]  /*0f00*/  @!P0 EXIT ;  /* 0x000000000000894d */ /* 0x000fea0003800000 */
[----:B------:R-:W-:Y:S01]  /*0f10*/  ULDC UR4, c[0x0][0x28c] ;  /* 0x0000a30000047ab9 */ /* 0x000fe20000000800 */
[----:B------:R-:W-:Y:S01]  /*0f20*/  LOP3.LUT R166, R19, 0x1, RZ, 0xfc, !PT ;  /* 0x0000000113a67812 */ /* 0x000fe200078efcff */
[----:B------:R-:W-:Y:S01]  /*0f30*/  UIADD3 UR4, UR4, 0x7f, URZ ;  /* 0x0000007f04047890 */ /* 0x000fe2000fffe03f */
[----:B------:R-:W-:Y:S01]  /*0f40*/  UMOV UR38, URZ ;  /* 0x0000003f00267c82 */ /* 0x000fe20008000000 */
[----:B------:R-:W-:Y:S02]  /*0f50*/  UMOV UR39, URZ ;  /* 0x0000003f00277c82 */ /* 0x000fe40008000000 */
[----:B------:R-:W-:-:S04]  /*0f60*/  USHF.R.S32.HI UR5, URZ, 0x1f, UR4 ;  /* 0x0000001f3f057899 */ /* 0x000fc80008011404 */
[----:B------:R-:W-:-:S04]  /*0f70*/  ULEA.HI UR5, UR5, UR4, URZ, 0x7 ;  /* 0x0000000405057291 */ /* 0x000fc8000f8f383f */
[----:B------:R-:W-:-:S12]  /*0f80*/  USHF.R.S32.HI UR40, URZ, 0x7, UR5 ;  /* 0x000000073f287899 */ /* 0x000fd80008011405 */
.L_x_284:
[----:B------:R-:W-:Y:S01]  /*0f90*/  LOP3.LUT R0, R18, 0x80, RZ, 0xc0, !PT ;  /* 0x0000008012007812 */ /* 0x000fe200078ec0ff */
[----:B--2---:R-:W2:Y:S01]  /*0fa0*/  S2UR UR7, SR_CgaCtaId ;  /* 0x00000000000779c3 */ /* 0x004ea20000008800 */
[----:B------:R-:W-:Y:S02]  /*0fb0*/  UMOV UR6, 0x400 ;  /* 0x0000040000067882 */ /* 0x000fe40000000000 */
[----:B------:R-:W-:-:S06]  /*0fc0*/  SHF.R.U32.HI R0, RZ, 0x7, R0 ;  /* 0x00000007ff007819 */ /* 0x000fcc0000011600 */
[----:B---3--:R-:W3:Y:S01]  /*0fd0*/  SHFL.IDX PT, R0, R0, RZ, 0x1f ;  /* 0x00001fff00007589 */ /* 0x008ee200000e0000 */
[----:B--2---:R-:W-:Y:S01]  /*0fe0*/  ULEA UR42, UR7, UR6, 0x18 ;  /* 0x00000006072a7291 */ /* 0x004fe2000f8ec03f */
[----:B---3--:R-:W-:-:S13]  /*0ff0*/  R2UR UR4, R0 ;  /* 0x00000000000472ca */ /* 0x008fda00000e0000 */
[----:B------:R-:W-:-:S04]  /*1000*/  ULEA.HI UR5, UR4, UR4, URZ, 0x1 ;  /* 0x0000000404057291 */ /* 0x000fc8000f8f083f */
[----:B------:R-:W-:-:S04]  /*1010*/  ULOP3.LUT UR5, UR5, 0x7fffe, URZ, 0xc0, !UPT ;  /* 0x0007fffe05057892 */ /* 0x000fc8000f8ec03f */
[----:B------:R-:W-:-:S03]  /*1020*/  UIADD3 UR5, UR4, -UR5, URZ ;  /* 0x8000000504057290 */ /* 0x000fc6000fffe03f */
[----:B------:R-:W-:Y:S01]  /*1030*/  ULDC UR4, c[0x0][0x28c] ;  /* 0x0000a30000047ab9 */ /* 0x000fe20000000800 */
[----:B------:R-:W-:Y:S01]  /*1040*/  ULEA UR5, UR5, UR42, 0xd ;  /* 0x0000002a05057291 */ /* 0x000fe2000f8e683f */
[----:B------:R-:W-:-:S03]  /*1050*/  ISETP.LT.AND P0, PT, RZ, UR4, PT ;  /* 0x00000004ff007c0c */ /* 0x000fc6000bf01270 */
[----:B------:R-:W-:-:S04]  /*1060*/  UIADD3 UR5, UR5, 0x180, URZ ;  /* 0x0000018005057890 */ /* 0x000fc8000fffe03f */
[----:B------:R-:W-:-:S04]  /*1070*/  USHF.R.U32.HI UR5, URZ, 0x4, UR5 ;  /* 0x000000043f057899 */ /* 0x000fc80008011605 */
[----:B------:R-:W-:Y:S02]  /*1080*/  ULOP3.LUT UR41, UR5, 0x3fff, URZ, 0xc0, !UPT ;  /* 0x00003fff05297892 */ /* 0x000fe4000f8ec03f */
[----:B-1--4-:R-:W-:Y:S10]  /*1090*/  @P0 BRA `(.L_x_13) ;  /* 0x0000000000400947 */ /* 0x012ff40003800000 */
[----:B------:R-:W-:Y:S01]  /*10a0*/  MOV R0, 0x0 ;  /* 0x0000000000007802 */ /* 0x000fe20000000f00 */
[----:B------:R-:W-:Y:S01]  /*10b0*/  ULDC.64 UR4, c[0x4][0x68] ;  /* 0x01001a0000047ab9 */ /* 0x000fe20000000a00 */
[----:B------:R-:W-:Y:S01]  /*10c0*/  ULDC.64 UR6, c[0x4][0x8] ;  /* 0x0100020000067ab9 */ /* 0x000fe20000000a00 */
[----:B01----:R-:W-:Y:S01]  /*10d0*/  MOV R4, UR4 ;  /* 0x0000000400047c02 */ /* 0x003fe20008000f00 */
[----:B------:R0:W1:Y:S01]  /*10e0*/  LDC.64 R14, c[0x4][R0] ;  /* 0x01000000000e7b82 */ /* 0x0000620000000a00 */
[----:B------:R-:W-:Y:S01]  /*10f0*/  IMAD.U32 R5, RZ, RZ, UR5 ;  /* 0x00000005ff057e24 */ /* 0x000fe2000f8e00ff */
[----:B------:R-:W-:Y:S01]  /*1100*/  ULDC.64 UR4, c[0x4][0x70] ;  /* 0x01001c0000047ab9 */ /* 0x000fe20000000a00 */
[----:B------:R-:W-:Y:S01]  /*1110*/  IMAD.U32 R10, RZ, RZ, UR6 ;  /* 0x00000006ff0a7e24 */ /* 0x000fe2000f8e00ff */
[----:B------:R-:W-:Y:S01]  /*1120*/  MOV R7, UR5 ;  /* 0x0000000500077c02 */ /* 0x000fe20008000f00 */
[----:B------:R-:W-:Y:S01]  /*1130*/  IMAD.U32 R6, RZ, RZ, UR4 ;  /* 0x00000004ff067e24 */ /* 0x000fe2000f8e00ff */
[----:B------:R-:W-:Y:S01]  /*1140*/  MOV R8, 0x1e1 ;  /* 0x000001e100087802 */ /* 0x000fe20000000f00 */
[----:B------:R-:W-:-:S02]  /*1150*/  IMAD.U32 R11, RZ, RZ, UR7 ;  /* 0x00000007ff0b7e24 */ /* 0x000fc4000f8e00ff */
[----:B------:R-:W-:Y:S02]  /*1160*/  IMAD.MOV.U32 R12, RZ, RZ, 0x1 ;  /* 0x00000001ff0c7424 */ /* 0x000fe400078e00ff */
[----:B0-----:R-:W-:-:S07]  /*1170*/  IMAD.MOV.U32 R13, RZ, RZ, RZ ;  /* 0x000000ffff0d7224 */ /* 0x001fce00078e00ff */
[----:B------:R-:W-:-:S07]  /*1180*/  LEPC R20, `(.L_x_13) ;  /* 0x000000001014794e */ /* 0x000fce0000000000 */
[----:B-1---5:R-:W-:Y:S05]  /*1190*/  CALL.ABS.NOINC R14 ;  /* 0x000000000e007343 */ /* 0x022fea0003c00000 */
.L_x_13:
[----:B------:R-:W-:-:S13]  /*11a0*/  ISETP.NE.AND P0, PT, R166, 0x3, PT ;  /* 0x00000003a600780c */ /* 0x000fda0003f05270 */
[----:B------:R-:W-:Y:S05]  /*11b0*/  @!P0 BRA `(.L_x_14) ;  /* 0x0000000000048947 */ /* 0x000fea0003800000 */
[----:B------:R-:W-:Y:S01]  /*11c0*/  BPT.TRAP 0x1 ;  /* 0x000000040000795c */ /* 0x000fe20000300000 */
.L_x_14:
[----:B------:R-:W-:Y:S01]  /*11d0*/  IMAD.U32 R0, RZ, RZ, UR38 ;  /* 0x00000026ff007e24 */ /* 0x000fe2000f8e00ff */
[----:B------:R-:W-:-:S04]  /*11e0*/  MOV R3, UR39 ;  /* 0x0000002700037c02 */ /* 0x000fc80008000f00 */
[----:B------:R-:W-:Y:S02]  /*11f0*/  LEA R3, R3, UR42, 0x3 ;  /* 0x0000002a03037c11 */ /* 0x000fe4000f8e18ff */
[----:B------:R-:W-:-:S04]  /*1200*/  SHF.L.U32 R0, R0, 0x1f, RZ ;  /* 0x0000001f00007819 */ /* 0x000fc800000006ff */
[----:B------:R2:W3:Y:S01]  /*1210*/  SYNCS.PHASECHK.TRANS64.TRYWAIT P1, [R3+URZ], R0 ;  /* 0x00000000030075a7 */ /* 0x0004e2000802017f */
[----:B------:R-:W-:Y:S05]  /*1220*/  @!P0 BRA `(.L_x_15) ;  /* 0x0000000000048947 */ /* 0x000fea0003800000 */
[----:B------:R-:W-:Y:S01]  /*1230*/  BPT.TRAP 0x1 ;  /* 0x000000040000795c */ /* 0x000fe20000300000 */
.L_x_15:
[----:B---3--:R-:W-:Y:S05]  /*1240*/  @P1 BRA `(.L_x_16) ;  /* 0x0000000000081947 */ /* 0x008fea0003800000 */
[----:B------:R-:W3:Y:S02]  /*1250*/  SYNCS.PHASECHK.TRANS64.TRYWAIT P1, [R3+URZ], R0 ;  /* 0x00000000030075a7 */ /* 0x000ee4000802017f */
[----:B---3--:R-:W-:Y:S05]  /*1260*/  @!P1 BRA `(.L_x_17) ;  /* 0x000000a400a89947 */ /* 0x008fea0003800000 */
.L_x_16:
[----:B------:R-:W-:-:S04]  /*1270*/  UISETP.LT.AND UP0, UPT, UR40, 0x1, UPT ;  /* 0x000000012800788c */ /* 0x000fc8000bf01270 */
[----:B------:R-:W-:-:S04]  /*1280*/  USEL UR4, UR40, 0x1, UP0 ;  /* 0x0000000128047887 */ /* 0x000fc80008000000 */
[----:B------:R-:W-:-:S06]  /*1290*/  UIADD3 UR4, UR40, -UR4, URZ ;  /* 0x8000000428047290 */ /* 0x000fcc000fffe03f */
[----:B--23--:R-:W-:Y:S01]  /*12a0*/  IMAD.U32 R0, RZ, RZ, UR4 ;  /* 0x00000004ff007e24 */ /* 0x00cfe2000f8e00ff */
[----:B------:R-:W-:Y:S05]  /*12b0*/  WARPSYNC.ALL ;  /* 0x0000000000007948 */ /* 0x000fea0003800000 */
[----:B------:R-:W-:Y:S01]  /*12c0*/  ISETP.GE.AND P1, PT, R0, 0x1, PT ;  /* 0x000000010000780c */ /* 0x000fe20003f26270 */
[----:B------:R-:W-:Y:S01]  /*12d0*/  UIADD3 UR4, UR42, 0xe0180, URZ ;  /* 0x000e01802a047890 */ /* 0x000fe2000fffe03f */
[----:B------:R-:W-:Y:S01]  /*12e0*/  WARPGROUP.ARRIVE ;  /* 0x00000000000079c5 */ /* 0x000fe20000000000 */
[----:B------:R-:W-:Y:S01]  /*12f0*/  UMOV UR9, 0x40000040 ;  /* 0x4000004000097882 */ /* 0x000fe20000000000 */
[----:B------:R-:W-:Y:S01]  /*1300*/  UMOV UR11, 0x40000040 ;  /* 0x40000040000b7882 */ /* 0x000fe20000000000 */
[----:B------:R-:W-:Y:S01]  /*1310*/  USHF.R.U32.HI UR4, URZ, 0x4, UR4 ;  /* 0x000000043f047899 */ /* 0x000fe20008011604 */
[----:B------:R-:W-:Y:S01]  /*1320*/  UMOV UR15, UR11 ;  /* 0x0000000b000f7c82 */ /* 0x000fe20008000000 */
[----:B------:R-:W-:-:S02]  /*1330*/  UMOV UR13, 0x40000040 ;  /* 0x40000040000d7882 */ /* 0x000fc40000000000 */
[----:B------:R-:W-:Y:S02]  /*1340*/  ULOP3.LUT UR5, UR4, 0x3fff, URZ, 0xc0, !UPT ;  /* 0x00003fff04057892 */ /* 0x000fe4000f8ec03f */
[----:B------:R-:W-:Y:S02]  /*1350*/  ULOP3.LUT UR4, UR41, 0x10000, URZ, 0xfc, !UPT ;  /* 0x0001000029047892 */ /* 0x000fe4000f8efc3f */
[----:B------:R-:W-:Y:S02]  /*1360*/  ULOP3.LUT UR5, UR5, 0x10000, URZ, 0xfc, !UPT ;  /* 0x0001000005057892 */ /* 0x000fe4000f8efc3f */
[----:B------:R-:W-:Y:S02]  /*1370*/  ULEA UR8, UR39, UR4, 0xd ;  /* 0x0000000427087291 */ /* 0x000fe4000f8e683f */
[----:B------:R-:W-:Y:S02]  /*1380*/  ULEA UR6, UR39, UR5, 0xc ;  /* 0x0000000527067291 */ /* 0x000fe4000f8e603f */
[----:B------:R-:W-:-:S05]  /*1390*/  UIADD3 UR12, UR8, 0x400, URZ ;  /* 0x00000400080c7890 */ /* 0x000fca000fffe03f */
[----:B------:R-:W-:Y:S02]  /*13a0*/  UMOV UR10, UR6 ;  /* 0x00000006000a7c82 */ /* 0x000fe40008000000 */
[----:B------:R-:W-:Y:S01]  /*13b0*/  HGMMA.64x128x8.F32.TF32 R88, gdesc[UR8], RZ, !UPT, gsb0 ;  /* 0x05e00000085879f0 */ /* 0x000fe2000c0028ff */
[----:B------:R-:W-:Y:S02]  /*13c0*/  UMOV UR14, UR10 ;  /* 0x0000000a000e7c82 */ /* 0x000fe40008000000 */
[----:B------:R-:W-:Y:S02]  /*13d0*/  WARPGROUP.DEPBAR.LE gsb0, 0x0 ;  /* 0x00008000000079c5 */ /* 0x000fe40000010000 */
[----:B------:R-:W-:-:S07]  /*13e0*/  WARPGROUP.ARRIVE ;  /* 0x00000000000079c5 */ /* 0x000fce0000000000 */
[----:B------:R-:W-:Y:S01]  /*13f0*/  HGMMA.64x128x8.F32.TF32 R24, gdesc[UR12], RZ, !UPT, gsb0 ;  /* 0x05e000000c1879f0 */ /* 0x000fe2000c0028ff */
[----:B------:R-:W-:Y:S02]  /*1400*/  UIADD3 UR12, UR8, 0x2, URZ ;  /* 0x00000002080c7890 */ /* 0x000fe4000fffe03f */
[----:B------:R-:W-:Y:S01]  /*1410*/  UIADD3 UR14, UR6, 0x2, URZ ;  /* 0x00000002060e7890 */ /* 0x000fe2000fffe03f */
[----:B------:R-:W-:Y:S01]  /*1420*/  UMOV UR13, 0x40000040 ;  /* 0x40000040000d7882 */ /* 0x000fe20000000000 */
[----:B------:R-:W-:Y:S01]  /*1430*/  UMOV UR15, 0x40000040 ;  /* 0x40000040000f7882 */ /* 0x000fe20000000000 */
[----:B------:R-:W-:Y:S02]  /*1440*/  WARPGROUP.DEPBAR.LE gsb0, 0x0 ;  /* 0x00008000000079c5 */ /* 0x000fe40000010000 */
[----:B------:R-:W-:-:S06]  /*1450*/  WARPGROUP.ARRIVE ;  /* 0x00000000000079c5 */ /* 0x000fcc0000000000 */
[----:B------:R-:W-:Y:S01]  /*1460*/  HGMMA.64x128x8.F32.TF32 R88, gdesc[UR12], R88, gsb0 ;  /* 0x05e000000c5879f0 */ /* 0x000fe20008002858 */
[----:B------:R-:W-:Y:S01]  /*1470*/  UIADD3 UR12, UR8, 0x402, URZ ;  /* 0x00000402080c7890 */ /* 0x000fe2000fffe03f */
[----:B------:R-:W-:Y:S01]  /*1480*/  UMOV UR13, 0x40000040 ;  /* 0x40000040000d7882 */ /* 0x000fe20000000000 */
[----:B------:R-:W-:Y:S02]  /*1490*/  WARPGROUP.DEPBAR.LE gsb0, 0x0 ;  /* 0x00008000000079c5 */ /* 0x000fe40000010000 */
[----:B------:R-:W-:-:S07]  /*14a0*/  WARPGROUP.ARRIVE ;  /* 0x00000000000079c5 */ /* 0x000fce0000000000 */
[----:B------:R-:W-:Y:S01]  /*14b0*/  HGMMA.64x128x8.F32.TF32 R24, gdesc[UR12], R24, gsb0 ;  /* 0x05e000000c1879f0 */ /* 0x000fe20008002818 */
        /* <DEDUP_REMOVED lines=167> */
[----:B------:R-:W-:Y:S03]  /*1f30*/  HGMMA.64x128x8.F32.TF32 R24, gdesc[UR12], R24, gsb0 ;  /* 0x05e000000c1879f0 */ /* 0x000fe60008002818 */
[----:B------:R-:W-:Y:S02]  /*1f40*/  WARPGROUP.DEPBAR.LE gsb0, 0x0 ;  /* 0x00008000000079c5 */ /* 0x000fe40000010000 */
[----:B------:R-:W-:Y:S05]  /*1f50*/  @!P1 BRA `(.L_x_18) ;  /* 0x0000000c00a89947 */ /* 0x000fea0003800000 */
[----:B------:R-:W-:-:S04]  /*1f60*/  UIADD3 UR6, UR39, 0x1, URZ ;  /* 0x0000000127067890 */ /* 0x000fc8000fffe03f */
[----:B------:R-:W-:-:S04]  /*1f70*/  UISETP.NE.AND UP0, UPT, UR6, 0x7, UPT ;  /* 0x000000070600788c */ /* 0x000fc8000bf05270 */
[----:B------:R-:W-:Y:S02]  /*1f80*/  USEL UR7, URZ, 0x1, UP0 ;  /* 0x000000013f077887 */ /* 0x000fe40008000000 */
[----:B------:R-:W-:Y:S02]  /*1f90*/  USEL UR6, UR6, URZ, UP0 ;  /* 0x0000003f06067287 */ /* 0x000fe40008000000 */
[----:B------:R-:W-:-:S06]  /*1fa0*/  ULOP3.LUT UR7, UR38, UR7, URZ, 0x3c, !UPT ;  /* 0x0000000726077292 */ /* 0x000fcc000f8e3c3f */
[----:B01----:R-:W-:Y:S01]  /*1fb0*/  MOV R5, UR7 ;  /* 0x0000000700057c02 */ /* 0x003fe20008000f00 */
[----:B------:R-:W-:-:S06]  /*1fc0*/  UMOV UR7, UR39 ;  /* 0x0000002700077c82 */ /* 0x000fcc0008000000 */
.L_x_25:
[----:B01----:R-:W-:Y:S05]  /*1fd0*/  @!P0 BRA `(.L_x_19) ;  /* 0x0000000000048947 */ /* 0x003fea0003800000 */
[----:B------:R-:W-:Y:S01]  /*1fe0*/  BPT.TRAP 0x1 ;  /* 0x000000040000795c */ /* 0x000fe20000300000 */
.L_x_19:
[----:B------:R-:W0:Y:S01]  /*1ff0*/  S2UR UR9, SR_CgaCtaId ;  /* 0x00000000000979c3 */ /* 0x000e220000008800 */
[----:B------:R-:W-:Y:S01]  /*2000*/  UMOV UR8, 0x400 ;  /* 0x0000040000087882 */ /* 0x000fe20000000000 */
[----:B------:R-:W-:Y:S01]  /*2010*/  SHF.L.U32 R3, R5, 0x1f, RZ ;  /* 0x0000001f05037819 */ /* 0x000fe200000006ff */
[----:B0-----:R-:W-:-:S04]  /*2020*/  ULEA UR8, UR9, UR8, 0x18 ;  /* 0x0000000809087291 */ /* 0x001fc8000f8ec03f */
[----:B------:R-:W-:-:S09]  /*2030*/  ULEA UR9, UR6, UR8, 0x3 ;  /* 0x0000000806097291 */ /* 0x000fd2000f8e183f */
[----:B------:R0:W1:Y:S01]  /*2040*/  SYNCS.PHASECHK.TRANS64.TRYWAIT P1, [UR9], R3 ;  /* 0x00000003ff0075a7 */ /* 0x0000620008020149 */
[----:B------:R-:W-:Y:S05]  /*2050*/  @!P0 BRA `(.L_x_20) ;  /* 0x0000000000048947 */ /* 0x000fea0003800000 */
[----:B------:R-:W-:Y:S01]  /*2060*/  BPT.TRAP 0x1 ;  /* 0x000000040000795c */ /* 0x000fe20000300000 */
.L_x_20:
[----:B-1----:R-:W-:Y:S05]  /*2070*/  @P1 BRA `(.L_x_21) ;  /* 0x0000000000081947 */ /* 0x002fea0003800000 */
[----:B------:R-:W1:Y:S02]  /*2080*/  SYNCS.PHASECHK.TRANS64.TRYWAIT P1, [UR9], R3 ;  /* 0x00000003ff0075a7 */ /* 0x000e640008020149 */
[----:B-1----:R-:W-:Y:S05]  /*2090*/  @!P1 BRA `(.L_x_22) ;  /* 0x0000009800309947 */ /* 0x002fea0003800000 */
.L_x_21:
[----:B------:R-:W-:Y:S01]  /*20a0*/  ULEA UR12, UR6, UR5, 0xc ;  /* 0x00000005060c7291 */ /* 0x000fe2000f8e603f */
[----:B------:R-:W-:Y:S01]  /*20b0*/  WARPGROUP.ARRIVE ;  /* 0x00000000000079c5 */ /* 0x000fe20000000000 */
[----:B------:R-:W-:Y:S01]  /*20c0*/  ULEA UR10, UR6, UR4, 0xd ;  /* 0x00000004060a7291 */ /* 0x000fe2000f8e683f */
[----:B------:R-:W-:Y:S01]  /*20d0*/  UMOV UR19, 0x40000040 ;  /* 0x4000004000137882 */ /* 0x000fe20000000000 */
[----:B------:R-:W-:Y:S01]  /*20e0*/  UMOV UR17, 0x40000040 ;  /* 0x4000004000117882 */ /* 0x000fe20000000000 */
[----:B------:R-:W-:Y:S02]  /*20f0*/  UIADD3 UR14, UR12, 0xc06, URZ ;  /* 0x00000c060c0e7890 */ /* 0x000fe4000fffe03f */
[----:B------:R-:W-:Y:S02]  /*2100*/  UMOV UR18, UR12 ;  /* 0x0000000c00127c82 */ /* 0x000fe40008000000 */
[----:B------:R-:W-:Y:S01]  /*2110*/  UMOV UR16, UR10 ;  /* 0x0000000a00107c82 */ /* 0x000fe20008000000 */
[----:B------:R-:W-:Y:S01]  /*2120*/  UMOV UR15, 0x40000040 ;  /* 0x40000040000f7882 */ /* 0x000fe20000000000 */
[----:B------:R-:W-:Y:S01]  /*2130*/  HGMMA.64x128x8.F32.TF32 R88, gdesc[UR16], R88, gsb0 ;  /* 0x05e00000105879f0 */ /* 0x000fe20008002858 */
[----:B------:R-:W-:Y:S01]  /*2140*/  UIADD3 UR16, UR10, 0x400, URZ ;  /* 0x000004000a107890 */ /* 0x000fe2000fffe03f */
[----:B------:R-:W-:Y:S01]  /*2150*/  UMOV UR17, 0x40000040 ;  /* 0x4000004000117882 */ /* 0x000fe20000000000 */
[----:B------:R-:W-:Y:S01]  /*2160*/  UMOV UR13, 0x40000040 ;  /* 0x40000040000d7882 */ /* 0x000fe20000000000 */
[----:B------:R-:W-:-:S02]  /*2170*/  WARPGROUP.DEPBAR.LE gsb0, 0x0 ;  /* 0x00008000000079c5 */ /* 0x000fc40000010000 */
[----:B------:R-:W-:-:S06]  /*2180*/  WARPGROUP.ARRIVE ;  /* 0x00000000000079c5 */ /* 0x000fcc0000000000 */
        /* <DEDUP_REMOVED lines=161> */
[----:B------:R-:W-:Y:S01]  /*2ba0*/  UIADD3 UR12, UR10, 0x1806, URZ ;  /* 0x000018060a0c7890 */ /* 0x000fe2000fffe03f */
        /* <DEDUP_REMOVED lines=9> */
[----:B------:R-:W-:-:S07]  /*2c40*/  WARPGROUP.ARRIVE ;  /* 0x00000000000079c5 */ /* 0x000fce0000000000 */
        /* <DEDUP_REMOVED lines=8> */
[----:B------:R-:W-:Y:S01]  /*2cd0*/  BPT.TRAP 0x1 ;  /* 0x000000040000795c */ /* 0x000fe20000300000 */
.L_x_23:
[----:B------:R-:W-:Y:S01]  /*2ce0*/  ULEA UR8, UR7, UR8, 0x3 ;  /* 0x0000000807087291 */ /* 0x000fe2000f8e183f */
[----:B------:R-:W-:-:S03]  /*2cf0*/  ISETP.GT.U32.AND P1, PT, R19, 0x1, PT ;  /* 0x000000011300780c */ /* 0x000fc60003f24070 */
[----:B------:R-:W-:-:S04]  /*2d00*/  UIADD3 UR8, UR8, 0x38, URZ ;  /* 0x0000003808087890 */ /* 0x000fc8000fffe03f */
[----:B------:R-:W-:-:S09]  /*2d10*/  UPRMT UR8, URZ, 0x654, UR8 ;  /* 0x000006543f087896 */ /* 0x000fd20008000008 */
[----:B------:R-:W-:Y:S01]  /*2d20*/  SYNCS.ARRIVE.TRANS64.RED.A1T0 RZ, [UR8], RZ ;  /* 0x000000ffffff79a7 */ /* 0x000fe20008100408 */
[----:B------:R-:W-:Y:S05]  /*2d30*/  @P1 BRA `(.L_x_24) ;  /* 0x0000000000041947 */ /* 0x000fea0003800000 */
[----:B------:R-:W-:Y:S01]  /*2d40*/  BPT.TRAP 0x1 ;  /* 0x000000040000795c */ /* 0x000fe20000300000 */
.L_x_24:
[----:B------:R-:W-:Y:S01]  /*2d50*/  UIADD3 UR6, UR6, 0x1, URZ ;  /* 0x0000000106067890 */ /* 0x000fe2000fffe03f */
[C---:B------:R-:W-:Y:S01]  /*2d60*/  ISETP.GT.AND P1, PT, R0.reuse, 0x1, PT ;  /* 0x000000010000780c */ /* 0x040fe20003f24270 */
[----:B------:R-:W-:Y:S01]  /*2d70*/  UIADD3 UR7, UR7, 0x1, URZ ;  /* 0x0000000107077890 */ /* 0x000fe2000fffe03f */
[----:B------:R-:W-:Y:S01]  /*2d80*/  VIADD R0, R0, 0xffffffff ;  /* 0xffffffff00007836 */ /* 0x000fe20000000000 */
[----:B------:R-:W-:Y:S02]  /*2d90*/  UISETP.NE.AND UP0, UPT, UR6, 0x7, UPT ;  /* 0x000000070600788c */ /* 0x000fe4000bf05270 */
[----:B------:R-:W-:Y:S02]  /*2da0*/  UISETP.NE.AND UP1, UPT, UR7, 0x7, UPT ;  /* 0x000000070700788c */ /* 0x000fe4000bf25270 */
[----:B------:R-:W-:Y:S02]  /*2db0*/  USEL UR8, URZ, 0x1, UP0 ;  /* 0x000000013f087887 */ /* 0x000fe40008000000 */
[----:B------:R-:W-:-:S02]  /*2dc0*/  USEL UR6, UR6, URZ, UP0 ;  /* 0x0000003f06067287 */ /* 0x000fc40008000000 */
[----:B------:R-:W-:Y:S02]  /*2dd0*/  USEL UR7, UR7, URZ, UP1 ;  /* 0x0000003f07077287 */ /* 0x000fe40008800000 */
[----:B------:R-:W-:Y:S01]  /*2de0*/  LOP3.LUT R5, R5, UR8, RZ, 0x3c, !PT ;  /* 0x0000000805057c12 */ /* 0x000fe2000f8e3cff */
[----:B------:R-:W-:Y:S09]  /*2df0*/  @P1 BRA `(.L_x_25) ;  /* 0xfffffff000741947 */ /* 0x000ff2000383ffff */
.L_x_18:
[----:B------:R-:W2:Y:S02]  /*2e00*/  LDC R0, c[0x0][0x28c] ;  /* 0x0000a300ff007b82 */ /* 0x000ea40000000800 */
[----:B--2---:R-:W-:-:S13]  /*2e10*/  ISETP.GE.AND P1, PT, R0, 0x1, PT ;  /* 0x000000010000780c */ /* 0x004fda0003f26270 */
[----:B------:R-:W-:Y:S05]  /*2e20*/  @!P1 BRA `(.L_x_26) ;  /* 0x0000000000509947 */ /* 0x000fea0003800000 */
[----:B------:R-:W-:Y:S05]  /*2e30*/  @!P0 BRA `(.L_x_27) ;  /* 0x0000000000048947 */ /* 0x000fea0003800000 */
[----:B------:R-:W-:Y:S01]  /*2e40*/  BPT.TRAP 0x1 ;  /* 0x000000040000795c */ /* 0x000fe20000300000 */
.L_x_27:
[----:B------:R-:W-:Y:S01]  /*2e50*/  UISETP.LT.AND UP0, UPT, UR40, 0x1, UPT ;  /* 0x000000012800788c */ /* 0x000fe2000bf01270 */
[----:B------:R-:W2:Y:S01]  /*2e60*/  S2UR UR7, SR_CgaCtaId ;  /* 0x00000000000779c3 */ /* 0x000ea20000008800 */
[----:B------:R-:W-:Y:S02]  /*2e70*/  ISETP.GT.U32.AND P0, PT, R19, 0x1, PT ;  /* 0x000000011300780c */ /* 0x000fe40003f04070 */
[----:B------:R-:W-:-:S04]  /*2e80*/  USEL UR6, UR40, 0x1, UP0 ;  /* 0x0000000128067887 */ /* 0x000fc80008000000 */
[----:B------:R-:W-:-:S04]  /*2e90*/  UIADD3 UR6, UR39, UR40, -UR6 ;  /* 0x0000002827067290 */ /* 0x000fc8000fffe806 */
[----:B------:R-:W-:-:S04]  /*2ea0*/  UIMAD.WIDE.U32 UR4, UR6, 0x24924925, URZ ;  /* 0x24924925060478a5 */ /* 0x000fc8000f8e003f */
[----:B------:R-:W-:-:S04]  /*2eb0*/  UIADD3 UR4, UR6, -UR5, URZ ;  /* 0x8000000506047290 */ /* 0x000fc8000fffe03f */
[----:B------:R-:W-:-:S03]  /*2ec0*/  ULEA.HI UR4, UR4, UR5, URZ, 0x1f ;  /* 0x0000000504047291 */ /* 0x000fc6000f8ff83f */
[----:B------:R-:W-:Y:S01]  /*2ed0*/  UMOV UR5, 0x400 ;  /* 0x0000040000057882 */ /* 0x000fe20000000000 */
[----:B------:R-:W-:Y:S02]  /*2ee0*/  USHF.R.U32.HI UR4, URZ, 0x2, UR4 ;  /* 0x000000023f047899 */ /* 0x000fe40008011604 */
[----:B--2---:R-:W-:Y:S02]  /*2ef0*/  ULEA UR5, UR7, UR5, 0x18 ;  /* 0x0000000507057291 */ /* 0x004fe4000f8ec03f */
[----:B------:R-:W-:-:S04]  /*2f00*/  UIMAD UR4, UR4, -0x7, UR6 ;  /* 0xfffffff9040478a4 */ /* 0x000fc8000f8e0206 */
[----:B------:R-:W-:-:S04]  /*2f10*/  ULEA UR4, UR4, UR5, 0x3 ;  /* 0x0000000504047291 */ /* 0x000fc8000f8e183f */
[----:B------:R-:W-:-:S04]  /*2f20*/  UIADD3 UR4, UR4, 0x38, URZ ;  /* 0x0000003804047890 */ /* 0x000fc8000fffe03f */
[----:B------:R-:W-:-:S09]  /*2f30*/  UPRMT UR4, URZ, 0x654, UR4 ;  /* 0x000006543f047896 */ /* 0x000fd20008000004 */
[----:B------:R-:W-:Y:S01]  /*2f40*/  SYNCS.ARRIVE.TRANS64.RED.A1T0 RZ, [UR4], RZ ;  /* 0x000000ffffff79a7 */ /* 0x000fe20008100404 */
[----:B------:R-:W-:Y:S05]  /*2f50*/  @P0 BRA `(.L_x_26) ;  /* 0x0000000000040947 */ /* 0x000fea0003800000 */
[----:B------:R-:W-:Y:S01]  /*2f60*/  BPT.TRAP 0x1 ;  /* 0x000000040000795c */ /* 0x000fe20000300000 */
.L_x_26:
[----:B------:R-:W2:Y:S01]  /*2f70*/  LDC R6, c[0x0][0x288] ;  /* 0x0000a200ff067b82 */ /* 0x000ea20000000800 */
[----:B01----:R-:W-:Y:S01]  /*2f80*/  SHF.R.U32.HI R3, RZ, 0x2, R18 ;  /* 0x00000002ff037819 */ /* 0x003fe20000011612 */
[----:B------:R-:W-:Y:S01]  /*2f90*/  UIADD3 UR39, UR40, UR39, URZ ;  /* 0x0000002728277290 */ /* 0x000fe2000fffe03f */
[----:B------:R-:W-:Y:S01]  /*2fa0*/  LOP3.LUT R4, R18, 0x60, RZ, 0xc0, !PT ;  /* 0x0000006012047812 */ /* 0x000fe200078ec0ff */
[----:B------:R-:W-:Y:S01]  /*2fb0*/  IMAD.SHL.U32 R15, R152, 0x100, RZ ;  /* 0x00000100980f7824 */ /* 0x000fe200078e00ff */
[----:B------:R-:W-:Y:S01]  /*2fc0*/  LOP3.LUT R3, R3, 0x7, RZ, 0xc0, !PT ;  /* 0x0000000703037812 */ /* 0x000fe200078ec0ff */
[----:B------:R-:W-:Y:S01]  /*2fd0*/  UISETP.GT.U32.AND UP0, UPT, UR39, 0x6, UPT ;  /* 0x000000062700788c */ /* 0x000fe2000bf04070 */
[----:B------:R-:W-:Y:S01]  /*2fe0*/  SHF.R.U32.HI R10, RZ, 0x1, R4 ;  /* 0x00000001ff0a7819 */ /* 0x000fe20000011604 */
[----:B------:R-:W-:Y:S01]  /*2ff0*/  UIMAD.WIDE.U32 UR4, UR39, 0x24924925, URZ ;  /* 0x24924925270478a5 */ /* 0x000fe2000f8e003f */
[----:B------:R-:W-:Y:S01]  /*3000*/  LOP3.LUT R0, R22, 0x1, RZ, 0xc0, !PT ;  /* 0x0000000116007812 */ /* 0x000fe200078ec0ff */
[----:B------:R-:W-:Y:S01]  /*3010*/  ULDC UR7, c[0x0][0x284] ;  /* 0x0000a10000077ab9 */ /* 0x000fe20000000800 */
[----:B------:R-:W-:Y:S01]  /*3020*/  IADD3 R5, RZ, -R10, -R3 ;  /* 0x8000000aff057210 */ /* 0x000fe20007ffe803 */
[----:B------:R-:W-:Y:S01]  /*3030*/  UISETP.LT.U32.AND UP0, UPT, UR40, 0x7, UP0 ;  /* 0x000000072800788c */ /* 0x000fe20008701070 */
[----:B------:R-:W-:Y:S01]  /*3040*/  SHF.L.U32 R13, R153, 0x7, RZ ;  /* 0x00000007990d7819 */ /* 0x000fe200000006ff */
[C---:B------:R-:W-:Y:S01]  /*3050*/  IMAD.SHL.U32 R4, R0.reuse, 0x40, RZ ;  /* 0x0000004000047824 */ /* 0x040fe200078e00ff */
[----:B------:R-:W-:Y:S01]  /*3060*/  SHF.R.S32.HI R21, RZ, 0x1f, R23 ;  /* 0x0000001fff157819 */ /* 0x000fe20000011417 */
[----:B------:R-:W-:Y:S01]  /*3070*/  IMAD R12, R0, -0x40, R5 ;  /* 0xffffffc0000c7824 */ /* 0x000fe200078e0205 */
[----:B------:R-:W-:Y:S01]  /*3080*/  LOP3.LUT R0, R18, 0x3, RZ, 0xc0, !PT ;  /* 0x0000000312007812 */ /* 0x000fe200078ec0ff */
[----:B------:R-:W-:Y:S01]  /*3090*/  UIADD3 UR4, UR39, -UR5, URZ ;  /* 0x8000000527047290 */ /* 0x000fe2000fffe03f */
[----:B------:R-:W-:Y:S01]  /*30a0*/  LOP3.LUT R3, R4, 0x40, R3, 0xe2, !PT ;  /* 0x0000004004037812 */ /* 0x000fe200078ee203 */
[----:B------:R-:W-:Y:S01]  /*30b0*/  UISETP.GE.U32.AND UP1, UPT, UR40, 0x7, UPT ;  /* 0x000000072800788c */ /* 0x000fe2000bf26070 */
[----:B------:R-:W-:Y:S01]  /*30c0*/  IMAD.WIDE R8, R152, 0x100, RZ ;  /* 0x0000010098087825 */ /* 0x000fe200078e02ff */
[----:B------:R-:W-:Y:S01]  /*30d0*/  ULDC.64 UR8, c[0x0][0x5d0] ;  /* 0x0001740000087ab9 */ /* 0x000fe20000000a00 */
[----:B------:R-:W-:Y:S01]  /*30e0*/  USEL UR6, URZ, 0x1, !UP0 ;  /* 0x000000013f067887 */ /* 0x000fe2000c000000 */
[----:B--2---:R-:W-:Y:S01]  /*30f0*/  ISETP.GE.AND P0, PT, R13, R6, PT ;  /* 0x000000060d00720c */ /* 0x004fe20003f06270 */
[----:B------:R-:W-:Y:S01]  /*3100*/  IMAD R0, R0, -0x2, R6 ;  /* 0xfffffffe00007824 */ /* 0x000fe200078e0206 */
[----:B------:R-:W-:Y:S01]  /*3110*/  ULEA.HI UR4, UR4, UR5, URZ, 0x1f ;  /* 0x0000000504047291 */ /* 0x000fe2000f8ff83f */
[----:B------:R-:W-:Y:S01]  /*3120*/  IMAD.SHL.U32 R6, R18, 0x2, RZ ;  /* 0x0000000212067824 */ /* 0x000fe200078e00ff */
[----:B------:R-:W-:Y:S01]  /*3130*/  ISETP.GE.OR P0, PT, R15, UR7, P0 ;  /* 0x000000070f007c0c */ /* 0x000fe20008706670 */
[----:B------:R-:W-:Y:S01]  /*3140*/  IMAD R4, R21, UR8, RZ ;  /* 0x0000000815047c24 */ /* 0x000fe2000f8e02ff */
[----:B------:R-:W-:Y:S01]  /*3150*/  ULOP3.LUT UR38, UR38, UR6, URZ, 0x3c, !UPT ;  /* 0x0000000626267292 */ /* 0x000fe2000f8e3c3f */
[----:B------:R-:W-:Y:S01]  /*3160*/  LOP3.LUT R153, R8, R3, R10, 0xfe, !PT ;  /* 0x0000000308997212 */ /* 0x000fe200078efe0a */
[----:B------:R-:W-:Y:S01]  /*3170*/  USHF.R.U32.HI UR4, URZ, 0x2, UR4 ;  /* 0x000000023f047899 */ /* 0x000fe20008011604 */
[----:B------:R-:W-:Y:S01]  /*3180*/  LOP3.LUT R6, R13, 0x6, R6, 0xf8, !PT ;  /* 0x000000060d067812 */ /* 0x000fe200078ef806 */
[----:B------:R-:W-:Y:S01]  /*3190*/  IMAD R11, R23, UR9, R4 ;  /* 0x00000009170b7c24 */ /* 0x000fe2000f8e0204 */
[----:B------:R-:W-:Y:S01]  /*31a0*/  IADD3 R3, -R15, UR7, R12 ;  /* 0x000000070f037c10 */ /* 0x000fe2000fffe10c */
[----:B------:R-:W-:Y:S01]  /*31b0*/  @UP1 ULOP3.LUT UR38, UR38, 0x1, UR4, 0x78, !UPT ;  /* 0x0000000126261892 */ /* 0x000fe2000f8e7804 */
[----:B------:R-:W-:Y:S01]  /*31c0*/  SHF.R.S32.HI R7, RZ, 0x1f, R6 ;  /* 0x0000001fff077819 */ /* 0x000fe20000011406 */
[----:B------:R-:W-:Y:S01]  /*31d0*/  UIMAD UR39, UR4, -0x7, UR39 ;  /* 0xfffffff9042778a4 */ /* 0x000fe2000f8e0227 */
[----:B------:R-:W-:-:S02]  /*31e0*/  IMAD.IADD R0, R0, 0x1, -R13 ;  /* 0x0000000100007824 */ /* 0x000fc400078e0a0d */
[----:B------:R-:W-:Y:S02]  /*31f0*/  IMAD.MOV.U32 R152, RZ, RZ, -0x1 ;  /* 0xffffffffff987424 */ /* 0x000fe400078e00ff */
[----:B------:R-:W-:-:S05]  /*3200*/  IMAD.WIDE.U32 R4, R23, UR8, R6 ;  /* 0x0000000817047c25 */ /* 0x000fca000f8e0006 */
[----:B------:R-:W-:Y:S02]  /*3210*/  IADD3 R11, R5, R11, RZ ;  /* 0x0000000b050b7210 */ /* 0x000fe40007ffe0ff */
[----:B------:R-:W-:Y:S01]  /*3220*/  MOV R10, R4 ;  /* 0x00000004000a7202 */ /* 0x000fe20000000f00 */
[----:B------:R-:W-:Y:S06]  /*3230*/  @P0 BRA `(.L_x_28) ;  /* 0x0000006400800947 */ /* 0x000fec0003800000 */
[----:B------:R-:W0:Y:S01]  /*3240*/  LDC.64 R4, c[0x0][0x5c8] ;  /* 0x00017200ff047b82 */ /* 0x000e220000000a00 */
[----:B-----5:R-:W-:Y:S01]  /*3250*/  FSETP.NEU.AND P1, PT, R155, RZ, PT ;  /* 0x000000ff9b00720b */ /* 0x020fe20003f2d000 */
[----:B------:R-:W-:Y:S01]  /*3260*/  BSSY B0, `(.L_x_28) ;  /* 0x000065d000007945 */ /* 0x000fe20003800000 */
[----:B------:R-:W-:-:S04]  /*3270*/  ISETP.GT.AND P0, PT, R3, RZ, PT ;  /* 0x000000ff0300720c */ /* 0x000fc80003f04270 */
[----:B------:R-:W-:Y:S01]  /*3280*/  ISETP.GT.AND P3, PT, R0, RZ, P0 ;  /* 0x000000ff0000720c */ /* 0x000fe20000764270 */
[-C--:B0-----:R-:W-:Y:S02]  /*3290*/  IMAD R12, R9, R4.reuse, RZ ;  /* 0x00000004090c7224 */ /* 0x081fe400078e02ff */
[----:B------:R-:W-:-:S04]  /*32a0*/  IMAD.WIDE.U32 R168, R153, R4, R10 ;  /* 0x0000000499a87225 */ /* 0x000fc800078e000a */
[----:B------:R-:W-:-:S04]  /*32b0*/  IMAD R11, R153, R5, R12 ;  /* 0x00000005990b7224 */ /* 0x000fc800078e020c */
[----:B------:R-:W-:Y:S01]  /*32c0*/  IMAD.IADD R171, R169, 0x1, R11 ;  /* 0x00000001a9ab7824 */ /* 0x000fe200078e020b */
[----:B------:R-:W-:Y:S06]  /*32d0*/  @!P1 BRA `(.L_x_29) ;  /* 0x0000004800309947 */ /* 0x000fec0003800000 */
[----:B------:R-:W0:Y:S01]  /*32e0*/  LDC.64 R14, c[0x0][0x5b8] ;  /* 0x00016e00ff0e7b82 */ /* 0x000e220000000a00 */
[----:B------:R-:W-:-:S07]  /*32f0*/  ULDC.64 UR4, c[0x0][0x5c0] ;  /* 0x0001700000047ab9 */ /* 0x000fce0000000a00 */
[----:B------:R-:W1:Y:S08]  /*3300*/  LDC.64 R156, c[0x0][0x5b0] ;  /* 0x00016c00ff9c7b82 */ /* 0x000e700000000a00 */
[----:B------:R-:W2:Y:S01]  /*3310*/  LDC.64 R10, c[0x0][0x5a8] ;  /* 0x00016a00ff0a7b82 */ /* 0x000ea20000000a00 */
[-C--:B0-----:R-:W-:Y:S02]  /*3320*/  IMAD R12, R21, R14.reuse, RZ ;  /* 0x0000000e150c7224 */ /* 0x081fe400078e02ff */
[----:B------:R-:W-:-:S04]  /*3330*/  IMAD.WIDE.U32 R158, R23, R14, R6 ;  /* 0x0000000e179e7225 */ /* 0x000fc800078e0006 */
[----:B------:R-:W-:Y:S01]  /*3340*/  IMAD R15, R23, R15, R12 ;  /* 0x0000000f170f7224 */ /* 0x000fe200078e020c */
[----:B------:R-:W-:Y:S01]  /*3350*/  MOV R20, R158 ;  /* 0x0000009e00147202 */ /* 0x000fe20000000f00 */
[-C--:B-1----:R-:W-:Y:S02]  /*3360*/  IMAD R12, R9, R156.reuse, RZ ;  /* 0x0000009c090c7224 */ /* 0x082fe400078e02ff */
[----:B------:R-:W-:Y:S02]  /*3370*/  IMAD.IADD R21, R159, 0x1, R15 ;  /* 0x000000019f157824 */ /* 0x000fe400078e020f */
[C---:B------:R-:W-:Y:S02]  /*3380*/  IMAD R167, R153.reuse, R157, R12 ;  /* 0x0000009d99a77224 */ /* 0x040fe400078e020c */
[----:B------:R-:W-:-:S04]  /*3390*/  IMAD.WIDE.U32 R12, R153, R156, R20 ;  /* 0x0000009c990c7225 */ /* 0x000fc800078e0014 */
[----:B------:R-:W-:Y:S01]  /*33a0*/  IMAD.IADD R13, R13, 0x1, R167 ;  /* 0x000000010d0d7824 */ /* 0x000fe200078e02a7 */
[----:B--2---:R-:W-:-:S04]  /*33b0*/  LEA R162, P1, R12, R10, 0x2 ;  /* 0x0000000a0ca27211 */ /* 0x004fc800078210ff */
[----:B------:R-:W-:-:S05]  /*33c0*/  LEA.HI.X R163, R12, R11, R13, 0x2, P1 ;  /* 0x0000000b0ca37211 */ /* 0x000fca00008f140d */
[----:B------:R0:W2:Y:S01]  /*33d0*/  @P3 LDG.E.LTC128B R174, desc[UR36][R162.64] ;  /* 0x00000024a2ae3981 */ /* 0x0000a2000c1e1920 */
[----:B------:R-:W-:Y:S01]  /*33e0*/  IMAD.WIDE.U32 R160, R153, R156, R6 ;  /* 0x0000009c99a07225 */ /* 0x000fe200078e0006 */
[----:B------:R-:W-:Y:S01]  /*33f0*/  ISETP.GT.AND P5, PT, R0, 0x1, P0 ;  /* 0x000000010000780c */ /* 0x000fe200007a4270 */
[----:B------:R-:W-:Y:S01]  /*3400*/  BSSY B1, `(.L_x_30) ;  /* 0x0000016000017945 */ /* 0x000fe20003800000 */
[----:B------:R-:W-:Y:S01]  /*3410*/  LEA R12, P1, R168, UR4, 0x2 ;  /* 0x00000004a80c7c11 */ /* 0x000fe2000f8210ff */
[----:B------:R-:W-:-:S03]  /*3420*/  IMAD.IADD R161, R167, 0x1, R161 ;  /* 0x00000001a7a17824 */ /* 0x000fc600078e02a1 */
[----:B------:R-:W-:Y:S01]  /*3430*/  LEA.HI.X R13, R168, UR5, R171, 0x2, P1 ;  /* 0x00000005a80d7c11 */ /* 0x000fe200088f14ab */
[----:B------:R-:W-:Y:S01]  /*3440*/  IMAD.WIDE.U32 R164, R23, R14, R160 ;  /* 0x0000000e17a47225 */ /* 0x000fe200078e00a0 */
[C---:B------:R-:W-:Y:S02]  /*3450*/  SHF.L.U64.HI R161, R156.reuse, 0x3, R157 ;  /* 0x000000039ca17819 */ /* 0x040fe4000001029d */
[----:B------:R-:W-:Y:S01]  /*3460*/  SHF.L.U32 R160, R156, 0x3, RZ ;  /* 0x000000039ca07819 */ /* 0x000fe200000006ff */
[----:B------:R-:W-:Y:S01]  /*3470*/  IMAD.IADD R165, R15, 0x1, R165 ;  /* 0x000000010fa57824 */ /* 0x000fe200078e02a5 */
[----:B0-----:R-:W-:-:S03]  /*3480*/  LEA R162, P1, R164, R10, 0x2 ;  /* 0x0000000aa4a27211 */ /* 0x001fc600078210ff */
[----:B------:R-:W-:-:S04]  /*3490*/  IMAD.WIDE.U32 R172, R153, R156, R160 ;  /* 0x0000009c99ac7225 */ /* 0x000fc800078e00a0 */
[----:B------:R-:W-:Y:S02]  /*34a0*/  IMAD.IADD R167, R167, 0x1, R173 ;  /* 0x00000001a7a77824 */ /* 0x000fe400078e02ad */
[----:B--2---:R-:W-:-:S04]  /*34b0*/  FMUL R163, R174, R155 ;  /* 0x0000009baea37220 */ /* 0x004fc80000400000 */
[----:B------:R-:W-:Y:S01]  /*34c0*/  FFMA R169, R88, R154, R163 ;  /* 0x0000009a58a97223 */ /* 0x000fe200000000a3 */
[----:B------:R-:W-:Y:S02]  /*34d0*/  LEA.HI.X R163, R164, R11, R165, 0x2, P1 ;  /* 0x0000000ba4a37211 */ /* 0x000fe400008f14a5 */
[----:B------:R-:W-:Y:S02]  /*34e0*/  ISETP.GT.AND P1, PT, R3, 0x8, PT ;  /* 0x000000080300780c */ /* 0x000fe40003f24270 */
[----:B------:R-:W-:Y:S01]  /*34f0*/  IADD3 R164, P4, R158, R172, RZ ;  /* 0x000000ac9ea47210 */ /* 0x000fe20007f9e0ff */
[----:B------:R0:W-:Y:S01]  /*3500*/  @P3 STG.E desc[UR36][R12.64], R169 ;  /* 0x000000a90c003986 */ /* 0x0001e2000c101924 */
[----:B------:R-:W-:Y:S02]  /*3510*/  ISETP.GT.AND P2, PT, R0, RZ, P1 ;  /* 0x000000ff0000720c */ /* 0x000fe40000f44270 */
[----:B------:R-:W-:Y:S02]  /*3520*/  LEA R170, P3, R164, R10, 0x2 ;  /* 0x0000000aa4aa7211 */ /* 0x000fe400078610ff */
[----:B------:R-:W-:Y:S01]  /*3530*/  IADD3.X R165, R167, R21, RZ, P4, !PT ;  /* 0x00000015a7a57210 */ /* 0x000fe200027fe4ff */
[----:B------:R-:W-:Y:S10]  /*3540*/  @!P5 BRA `(.L_x_31) ;  /* 0x000000000004d947 */ /* 0x000ff40003800000 */
[----:B------:R1:W5:Y:S02]  /*3550*/  LDG.E.LTC128B R174, desc[UR36][R162.64+0x4] ;  /* 0x00000424a2ae7981 */ /* 0x000364000c1e1920 */
.L_x_31:
[----:B------:R-:W-:Y:S05]  /*3560*/  BSYNC B1 ;  /* 0x0000000000017941 */ /* 0x000fea0003800000 */
.L_x_30:
[----:B-----5:R-:W-:Y:S01]  /*3570*/  FMUL R88, R174, R155 ;  /* 0x0000009bae587220 */ /* 0x020fe20000400000 */
[----:B------:R-:W-:-:S03]  /*3580*/  LEA.HI.X R171, R164, R11, R165, 0x2, P3 ;  /* 0x0000000ba4ab7211 */ /* 0x000fc600018f14a5 */
[----:B------:R-:W-:-:S05]  /*3590*/  FFMA R175, R89, R154, R88 ;  /* 0x0000009a59af7223 */ /* 0x000fca0000000058 */
[----:B------:R2:W-:Y:S04]  /*35a0*/  @P5 STG.E desc[UR36][R12.64+0x4], R175 ;  /* 0x000004af0c005986 */ /* 0x0005e8000c101924 */
[----:B------:R-:W3:Y:S01]  /*35b0*/  @P2 LDG.E.LTC128B R174, desc[UR36][R170.64] ;  /* 0x00000024aaae2981 */ /* 0x000ee2000c1e1920 */
[----:B------:R-:W-:Y:S01]  /*35c0*/  IADD3 R172, P3, R6, R172, RZ ;  /* 0x000000ac06ac7210 */ /* 0x000fe20007f7e0ff */
[C---:B------:R-:W-:Y:S01]  /*35d0*/  IMAD.SHL.U32 R165, R4.reuse, 0x20, RZ ;  /* 0x0000002004a57824 */ /* 0x040fe200078e00ff */
[----:B------:R-:W-:Y:S03]  /*35e0*/  BSSY B1, `(.L_x_32) ;  /* 0x000000f000017945 */ /* 0x000fe60003800000 */
[----:B------:R-:W-:Y:S01]  /*35f0*/  IMAD.X R173, R7, 0x1, R167, P3 ;  /* 0x0000000107ad7824 */ /* 0x000fe200018e06a7 */
[----:B------:R-:W-:-:S02]  /*3600*/  SHF.L.U64.HI R167, R4, 0x5, R5 ;  /* 0x0000000504a77819 */ /* 0x000fc40000010205 */
[----:B------:R-:W-:Y:S01]  /*3610*/  IADD3 R168, P4, R165, R12, RZ ;  /* 0x0000000ca5a87210 */ /* 0x000fe20007f9e0ff */
[----:B------:R-:W-:Y:S01]  /*3620*/  IMAD.WIDE.U32 R172, R23, R14, R172 ;  /* 0x0000000e17ac7225 */ /* 0x000fe200078e00ac */
[----:B------:R-:W-:-:S03]  /*3630*/  ISETP.GT.AND P3, PT, R0, 0x1, P1 ;  /* 0x000000010000780c */ /* 0x000fc60000f64270 */
[----:B0-----:R-:W-:Y:S01]  /*3640*/  IMAD.X R169, R167, 0x1, R13, P4 ;  /* 0x00000001a7a97824 */ /* 0x001fe200020e060d */
[----:B------:R-:W-:Y:S02]  /*3650*/  IADD3 R89, R15, R173, RZ ;  /* 0x000000ad0f597210 */ /* 0x000fe40007ffe0ff */
[----:B------:R-:W-:-:S04]  /*3660*/  LEA R88, P5, R172, R10, 0x2 ;  /* 0x0000000aac587211 */ /* 0x000fc800078a10ff */
[----:B------:R-:W-:Y:S01]  /*3670*/  LEA.HI.X R89, R172, R11, R89, 0x2, P5 ;  /* 0x0000000bac597211 */ /* 0x000fe200028f1459 */
[----:B---3--:R-:W-:-:S04]  /*3680*/  FMUL R173, R174, R155 ;  /* 0x0000009baead7220 */ /* 0x008fc80000400000 */
[----:B------:R-:W-:-:S05]  /*3690*/  FFMA R173, R90, R154, R173 ;  /* 0x0000009a5aad7223 */ /* 0x000fca00000000ad */
[----:B------:R2:W-:Y:S01]  /*36a0*/  @P2 STG.E desc[UR36][R168.64], R173 ;  /* 0x000000ada8002986 */ /* 0x0005e2000c101924 */
[----:B------:R-:W-:Y:S05]  /*36b0*/  @!P3 BRA `(.L_x_33) ;  /* 0x000000000004b947 */ /* 0x000fea0003800000 */
[----:B------:R0:W5:Y:S02]  /*36c0*/  LDG.E.LTC128B R174, desc[UR36][R88.64+0x4] ;  /* 0x0000042458ae7981 */ /* 0x000164000c1e1920 */
.L_x_33:
[----:B------:R-:W-:Y:S05]  /*36d0*/  BSYNC B1 ;  /* 0x0000000000017941 */ /* 0x000fea0003800000 */
.L_x_32:
[----:B-----5:R-:W-:Y:S01]  /*36e0*/  FMUL R90, R174, R155 ;  /* 0x0000009bae5a7220 */ /* 0x020fe20000400000 */
[----:B------:R-:W-:Y:S01]  /*36f0*/  ISETP.GT.AND P2, PT, R0, 0x8, P0 ;  /* 0x000000080000780c */ /* 0x000fe20000744270 */
[----:B------:R-:W-:Y:S02]  /*3700*/  BSSY B1, `(.L_x_34) ;  /* 0x0000007000017945 */ /* 0x000fe40003800000 */
[----:B------:R-:W-:Y:S01]  /*3710*/  FFMA R171, R91, R154, R90 ;  /* 0x0000009a5bab7223 */ /* 0x000fe2000000005a */
[----:B------:R-:W-:Y:S01]  /*3720*/  @P3 IMAD.MOV.U32 R90, RZ, RZ, R168 ;  /* 0x000000ffff5a3224 */ /* 0x000fe200078e00a8 */
[----:B------:R-:W-:-:S05]  /*3730*/  @P3 MOV R91, R169 ;  /* 0x000000a9005b3202 */ /* 0x000fca0000000f00 */
[----:B------:R3:W-:Y:S03]  /*3740*/  @P3 STG.E desc[UR36][R90.64+0x4], R171 ;  /* 0x000004ab5a003986 */ /* 0x0007e6000c101924 */
[----:B------:R-:W-:Y:S05]  /*3750*/  @!P2 BRA `(.L_x_35) ;  /* 0x000000000004a947 */ /* 0x000fea0003800000 */
[----:B------:R4:W5:Y:S02]  /*3760*/  LDG.E.LTC128B R174, desc[UR36][R162.64+0x20] ;  /* 0x00002024a2ae7981 */ /* 0x000964000c1e1920 */
.L_x_35:
[----:B------:R-:W-:Y:S05]  /*3770*/  BSYNC B1 ;  /* 0x0000000000017941 */ /* 0x000fea0003800000 */
.L_x_34:
[----:B---3-5:R-:W-:Y:S01]  /*3780*/  FMUL R91, R174, R155 ;  /* 0x0000009bae5b7220 */ /* 0x028fe20000400000 */
[----:B------:R-:W-:Y:S01]  /*3790*/  ISETP.GT.AND P3, PT, R0, 0x9, P0 ;  /* 0x000000090000780c */ /* 0x000fe20000764270 */
[----:B------:R-:W-:Y:S02]  /*37a0*/  BSSY B1, `(.L_x_36) ;  /* 0x0000005000017945 */ /* 0x000fe40003800000 */
[----:B------:R-:W-:-:S05]  /*37b0*/  FFMA R91, R92, R154, R91 ;  /* 0x0000009a5c5b7223 */ /* 0x000fca000000005b */
[----:B------:R3:W-:Y:S05]  /*37c0*/  @P2 STG.E desc[UR36][R12.64+0x20], R91 ;  /* 0x0000205b0c002986 */ /* 0x0007ea000c101924 */
[----:B------:R-:W-:Y:S05]  /*37d0*/  @!P3 BRA `(.L_x_37) ;  /* 0x000000000004b947 */ /* 0x000fea0003800000 */
[----:B------:R0:W5:Y:S02]  /*37e0*/  LDG.E.LTC128B R174, desc[UR36][R162.64+0x24] ;  /* 0x00002424a2ae7981 */ /* 0x000164000c1e1920 */
.L_x_37:
[----:B------:R-:W-:Y:S05]  /*37f0*/  BSYNC B1 ;  /* 0x0000000000017941 */ /* 0x000fea0003800000 */
.L_x_36:
[----:B-----5:R-:W-:Y:S01]  /*3800*/  FMUL R90, R174, R155 ;  /* 0x0000009bae5a7220 */ /* 0x020fe20000400000 */
[----:B------:R-:W-:Y:S01]  /*3810*/  ISETP.GT.AND P2, PT, R0, 0x8, P1 ;  /* 0x000000080000780c */ /* 0x000fe20000f44270 */
[----:B------:R-:W-:Y:S02]  /*3820*/  BSSY B1, `(.L_x_38) ;  /* 0x0000005000017945 */ /* 0x000fe40003800000 */
[----:B------:R-:W-:-:S05]  /*3830*/  FFMA R93, R93, R154, R90 ;  /* 0x0000009a5d5d7223 */ /* 0x000fca000000005a */
[----:B------:R0:W-:Y:S05]  /*3840*/  @P3 STG.E desc[UR36][R12.64+0x24], R93 ;  /* 0x0000245d0c003986 */ /* 0x0001ea000c101924 */
[----:B------:R-:W-:Y:S05]  /*3850*/  @!P2 BRA `(.L_x_39) ;  /* 0x000000000004a947 */ /* 0x000fea0003800000 */
[----:B------:R0:W5:Y:S02]  /*3860*/  LDG.E.LTC128B R174, desc[UR36][R88.64+0x20] ;  /* 0x0000202458ae7981 */ /* 0x000164000c1e1920 */
.L_x_39:
[----:B------:R-:W-:Y:S05]  /*3870*/  BSYNC B1 ;  /* 0x0000000000017941 */ /* 0x000fea0003800000 */
.L_x_38:
[----:B---3-5:R-:W-:Y:S01]  /*3880*/  FMUL R91, R174, R155 ;  /* 0x0000009bae5b7220 */ /* 0x028fe20000400000 */
[----:B------:R-:W-:Y:S01]  /*3890*/  @P2 IMAD.MOV.U32 R90, RZ, RZ, R168 ;  /* 0x000000ffff5a2224 */ /* 0x000fe200078e00a8 */
[----:B------:R-:W-:Y:S01]  /*38a0*/  ISETP.GT.AND P3, PT, R0, 0x9, P1 ;  /* 0x000000090000780c */ /* 0x000fe20000f64270 */
[----:B------:R-:W-:Y:S01]  /*38b0*/  BSSY B1, `(.L_x_40) ;  /* 0x0000006000017945 */ /* 0x000fe20003800000 */
[----:B0-----:R-:W-:Y:S01]  /*38c0*/  FFMA R93, R94, R154, R91 ;  /* 0x0000009a5e5d7223 */ /* 0x001fe2000000005b */
[----:B------:R-:W-:-:S05]  /*38d0*/  @P2 IMAD.MOV.U32 R91, RZ, RZ, R169 ;  /* 0x000000ffff5b2224 */ /* 0x000fca00078e00a9 */
[----:B------:R0:W-:Y:S05]  /*38e0*/  @P2 STG.E desc[UR36][R90.64+0x20], R93 ;  /* 0x0000205d5a002986 */ /* 0x0001ea000c101924 */
[----:B------:R-:W-:Y:S05]  /*38f0*/  @!P3 BRA `(.L_x_41) ;  /* 0x000000000004b947 */ /* 0x000fea0003800000 */
[----:B------:R3:W5:Y:S02]  /*3900*/  LDG.E.LTC128B R174, desc[UR36][R88.64+0x24] ;  /* 0x0000242458ae7981 */ /* 0x000764000c1e1920 */
.L_x_41:
[----:B------:R-:W-:Y:S05]  /*3910*/  BSYNC B1 ;  /* 0x0000000000017941 */ /* 0x000fea0003800000 */
.L_x_40:
[----:B0----5:R-:W-:Y:S01]  /*3920*/  FMUL R90, R174, R155 ;  /* 0x0000009bae5a7220 */ /* 0x021fe20000400000 */
[----:B------:R-:W-:Y:S01]  /*3930*/  @P3 IMAD.MOV.U32 R91, RZ, RZ, R169 ;  /* 0x000000ffff5b3224 */ /* 0x000fe200078e00a9 */
[----:B------:R-:W-:Y:S01]  /*3940*/  ISETP.GT.AND P2, PT, R0, 0x10, P0 ;  /* 0x000000100000780c */ /* 0x000fe20000744270 */
[----:B------:R-:W-:Y:S01]  /*3950*/  BSSY B1, `(.L_x_42) ;  /* 0x0000006000017945 */ /* 0x000fe20003800000 */
[----:B------:R-:W-:Y:S01]  /*3960*/  FFMA R95, R95, R154, R90 ;  /* 0x0000009a5f5f7223 */ /* 0x000fe2000000005a */
[----:B------:R-:W-:-:S05]  /*3970*/  @P3 MOV R90, R168 ;  /* 0x000000a8005a3202 */ /* 0x000fca0000000f00 */
[----:B------:R0:W-:Y:S05]  /*3980*/  @P3 STG.E desc[UR36][R90.64+0x24], R95 ;  /* 0x0000245f5a003986 */ /* 0x0001ea000c101924 */
[----:B------:R-:W-:Y:S05]  /*3990*/  @!P2 BRA `(.L_x_43) ;  /* 0x000000000004a947 */ /* 0x000fea0003800000 */
[----:B------:R0:W5:Y:S02]  /*39a0*/  LDG.E.LTC128B R174, desc[UR36][R162.64+0x40] ;  /* 0x00004024a2ae7981 */ /* 0x000164000c1e1920 */
.L_x_43:
[----:B------:R-:W-:Y:S05]  /*39b0*/  BSYNC B1 ;  /* 0x0000000000017941 */ /* 0x000fea0003800000 */
.L_x_42:
[----:B0----5:R-:W-:Y:S01]  /*39c0*/  FMUL R91, R174, R155 ;  /* 0x0000009bae5b7220 */ /* 0x021fe20000400000 */
[----:B------:R-:W-:Y:S01]  /*39d0*/  ISETP.GT.AND P3, PT, R0, 0x11, P0 ;  /* 0x000000110000780c */ /* 0x000fe20000764270 */
[----:B------:R-:W-:Y:S02]  /*39e0*/  BSSY B1, `(.L_x_44) ;  /* 0x0000005000017945 */ /* 0x000fe40003800000 */
[----:B------:R-:W-:-:S05]  /*39f0*/  FFMA R91, R96, R154, R91 ;  /* 0x0000009a605b7223 */ /* 0x000fca000000005b */
[----:B------:R0:W-:Y:S05]  /*3a00*/  @P2 STG.E desc[UR36][R12.64+0x40], R91 ;  /* 0x0000405b0c002986 */ /* 0x0001ea000c101924 */
[----:B------:R-:W-:Y:S05]  /*3a10*/  @!P3 BRA `(.L_x_45) ;  /* 0x000000000004b947 */ /* 0x000fea0003800000 */
[----:B------:R0:W5:Y:S02]  /*3a20*/  LDG.E.LTC128B R174, desc[UR36][R162.64+0x44] ;  /* 0x00004424a2ae7981 */ /* 0x000164000c1e1920 */
.L_x_45:
[----:B------:R-:W-:Y:S05]  /*3a30*/  BSYNC B1 ;  /* 0x0000000000017941 */ /* 0x000fea0003800000 */
.L_x_44:
[----:B-----5:R-:W-:Y:S01]  /*3a40*/  FMUL R90, R174, R155 ;  /* 0x0000009bae5a7220 */ /* 0x020fe20000400000 */
[----:B------:R-:W-:Y:S01]  /*3a50*/  ISETP.GT.AND P2, PT, R0, 0x10, P1 ;  /* 0x000000100000780c */ /* 0x000fe20000f44270 */
[----:B------:R-:W-:Y:S02]  /*3a60*/  BSSY B1, `(.L_x_46) ;  /* 0x0000005000017945 */ /* 0x000fe40003800000 */
[----:B------:R-:W-:-:S05]  /*3a70*/  FFMA R97, R97, R154, R90 ;  /* 0x0000009a61617223 */ /* 0x000fca000000005a */
[----:B------:R0:W-:Y:S05]  /*3a80*/  @P3 STG.E desc[UR36][R12.64+0x44], R97 ;  /* 0x000044610c003986 */ /* 0x0001ea000c101924 */
[----:B------:R-:W-:Y:S05]  /*3a90*/  @!P2 BRA `(.L_x_47) ;  /* 0x000000000004a947 */ /* 0x000fea0003800000 */
[----:B------:R0:W5:Y:S02]  /*3aa0*/  LDG.E.LTC128B R174, desc[UR36][R88.64+0x40] ;  /* 0x0000402458ae7981 */ /* 0x000164000c1e1920 */
.L_x_47:
[----:B------:R-:W-:Y:S05]  /*3ab0*/  BSYNC B1 ;  /* 0x0000000000017941 */ /* 0x000fea0003800000 */
.L_x_46:
        /* <DEDUP_REMOVED lines=9> */
.L_x_49:
[----:B------:R-:W-:Y:S05]  /*3b50*/  BSYNC B1 ;  /* 0x0000000000017941 */ /* 0x000fea0003800000 */
.L_x_48:
[----:B0----5:R-:W-:Y:S01]  /*3b60*/  FMUL R90, R174, R155 ;  /* 0x0000009bae5a7220 */ /* 0x021fe20000400000 */
[----:B------:R-:W-:Y:S01]  /*3b70*/  @P3 IMAD.MOV.U32 R91, RZ, RZ, R169 ;  /* 0x000000ffff5b3224 */ /* 0x000fe200078e00a9 */
[----:B------:R-:W-:Y:S01]  /*3b80*/  ISETP.GT.AND P2, PT, R0, 0x18, P0 ;  /* 0x000000180000780c */ /* 0x000fe20000744270 */
[----:B------:R-:W-:Y:S01]  /*3b90*/  BSSY B1, `(.L_x_50) ;  /* 0x0000006000017945 */ /* 0x000fe20003800000 */
[----:B------:R-:W-:Y:S01]  /*3ba0*/  FFMA R99, R99, R154, R90 ;  /* 0x0000009a63637223 */ /* 0x000fe2000000005a */
[----:B------:R-:W-:-:S05]  /*3bb0*/  @P3 IMAD.MOV.U32 R90, RZ, RZ, R168 ;  /* 0x000000ffff5a3224 */ /* 0x000fca00078e00a8 */
[----:B------:R0:W-:Y:S05]  /*3bc0*/  @P3 STG.E desc[UR36][R90.64+0x44], R99 ;  /* 0x000044635a003986 */ /* 0x0001ea000c101924 */
[----:B------:R-:W-:Y:S05]  /*3bd0*/  @!P2 BRA `(.L_x_51) ;  /* 0x000000000004a947 */ /* 0x000fea0003800000 */
[----:B------:R0:W5:Y:S02]  /*3be0*/  LDG.E.LTC128B R174, desc[UR36][R162.64+0x60] ;  /* 0x00006024a2ae7981 */ /* 0x000164000c1e1920 */
.L_x_51:
[----:B------:R-:W-:Y:S05]  /*3bf0*/  BSYNC B1 ;  /* 0x0000000000017941 */ /* 0x000fea0003800000 */
.L_x_50:
[----:B0----5:R-:W-:Y:S01]  /*3c00*/  FMUL R91, R174, R155 ;  /* 0x0000009bae5b7220 */ /* 0x021fe20000400000 */
[----:B------:R-:W-:Y:S01]  /*3c10*/  ISETP.GT.AND P3, PT, R0, 0x19, P0 ;  /* 0x000000190000780c */ /* 0x000fe20000764270 */
[----:B------:R-:W-:Y:S02]  /*3c20*/  BSSY B1, `(.L_x_52) ;  /* 0x0000005000017945 */ /* 0x000fe40003800000 */
[----:B------:R-:W-:-:S05]  /*3c30*/  FFMA R91, R100, R154, R91 ;  /* 0x0000009a645b7223 */ /* 0x000fca000000005b */
[----:B------:R0:W-:Y:S05]  /*3c40*/  @P2 STG.E desc[UR36][R12.64+0x60], R91 ;  /* 0x0000605b0c002986 */ /* 0x0001ea000c101924 */
[----:B------:R-:W-:Y:S05]  /*3c50*/  @!P3 BRA `(.L_x_53) ;  /* 0x000000000004b947 */ /* 0x000fea0003800000 */
[----:B------:R0:W5:Y:S02]  /*3c60*/  LDG.E.LTC128B R174, desc[UR36][R162.64+0x64] ;  /* 0x00006424a2ae7981 */ /* 0x000164000c1e1920 */
.L_x_53:
[----:B------:R-:W-:Y:S05]  /*3c70*/  BSYNC B1 ;  /* 0x0000000000017941 */ /* 0x000fea0003800000 */
.L_x_52:
[----:B-----5:R-:W-:Y:S01]  /*3c80*/  FMUL R90, R174, R155 ;  /* 0x0000009bae5a7220 */ /* 0x020fe20000400000 */
[----:B------:R-:W-:Y:S01]  /*3c90*/  ISETP.GT.AND P2, PT, R0, 0x18, P1 ;  /* 0x000000180000780c */ /* 0x000fe20000f44270 */
[----:B------:R-:W-:Y:S02]  /*3ca0*/  BSSY B1, `(.L_x_54) ;  /* 0x0000005000017945 */ /* 0x000fe40003800000 */
[----:B------:R-:W-:-:S05]  /*3cb0*/  FFMA R101, R101, R154, R90 ;  /* 0x0000009a65657223 */ /* 0x000fca000000005a */
[----:B------:R0:W-:Y:S05]  /*3cc0*/  @P3 STG.E desc[UR36][R12.64+0x64], R101 ;  /* 0x000064650c003986 */ /* 0x0001ea000c101924 */
[----:B------:R-:W-:Y:S05]  /*3cd0*/  @!P2 BRA `(.L_x_55) ;  /* 0x000000000004a947 */ /* 0x000fea0003800000 */
[----:B------:R0:W5:Y:S02]  /*3ce0*/  LDG.E.LTC128B R174, desc[UR36][R88.64+0x60] ;  /* 0x0000602458ae7981 */ /* 0x000164000c1e1920 */
.L_x_55:
[----:B------:R-:W-:Y:S05]  /*3cf0*/  BSYNC B1 ;  /* 0x0000000000017941 */ /* 0x000fea0003800000 */
.L_x_54:
[----:B0----5:R-:W-:Y:S01]  /*3d00*/  FMUL R91, R174, R155 ;  /* 0x0000009bae5b7220 */ /* 0x021fe20000400000 */
[----:B------:R-:W-:Y:S01]  /*3d10*/  @P2 MOV R90, R168 ;  /* 0x000000a8005a2202 */ /* 0x000fe20000000f00 */
[----:B------:R-:W-:Y:S01]  /*3d20*/  BSSY B1, `(.L_x_56) ;  /* 0x0000007000017945 */ /* 0x000fe20003800000 */
[----:B------:R-:W-:Y:S01]  /*3d30*/  ISETP.GT.AND P3, PT, R0, 0x19, P1 ;  /* 0x000000190000780c */ /* 0x000fe20000f64270 */
[----:B------:R-:W-:Y:S01]  /*3d40*/  FFMA R93, R102, R154, R91 ;  /* 0x0000009a665d7223 */ /* 0x000fe2000000005b */
[----:B------:R-:W-:-:S05]  /*3d50*/  @P2 IMAD.MOV.U32 R91, RZ, RZ, R169 ;  /* 0x000000ffff5b2224 */ /* 0x000fca00078e00a9 */
[----:B------:R0:W-:Y:S06]  /*3d60*/  @P2 STG.E desc[UR36][R90.64+0x60], R93 ;  /* 0x0000605d5a002986 */ /* 0x0001ec000c101924 */
[----:B------:R-:W-:Y:S05]  /*3d70*/  @!P3 BRA `(.L_x_57) ;  /* 0x000000000004b947 */ /* 0x000fea0003800000 */
[----:B------:R0:W5:Y:S02]  /*3d80*/  LDG.E.LTC128B R174, desc[UR36][R88.64+0x64] ;  /* 0x0000642458ae7981 */ /* 0x000164000c1e1920 */
.L_x_57:
[----:B------:R-:W-:Y:S05]  /*3d90*/  BSYNC B1 ;  /* 0x0000000000017941 */ /* 0x000fea0003800000 */
.L_x_56:
        /* <DEDUP_REMOVED lines=9> */
.L_x_59:
[----:B------:R-:W-:Y:S05]  /*3e30*/  BSYNC B1 ;  /* 0x0000000000017941 */ /* 0x000fea0003800000 */
.L_x_58:
[----:B0----5:R-:W-:Y:S01]  /*3e40*/  FMUL R91, R174, R155 ;  /* 0x0000009bae5b7220 */ /* 0x021fe20000400000 */
[----:B------:R-:W-:Y:S01]  /*3e50*/  ISETP.GT.AND P3, PT, R0, 0x21, P0 ;  /* 0x000000210000780c */ /* 0x000fe20000764270 */
[----:B------:R-:W-:Y:S02]  /*3e60*/  BSSY B1, `(.L_x_60) ;  /* 0x0000005000017945 */ /* 0x000fe40003800000 */
[----:B------:R-:W-:-:S05]  /*3e70*/  FFMA R91, R104, R154, R91 ;  /* 0x0000009a685b7223 */ /* 0x000fca000000005b */
[----:B------:R0:W-:Y:S05]  /*3e80*/  @P2 STG.E desc[UR36][R12.64+0x80], R91 ;  /* 0x0000805b0c002986 */ /* 0x0001ea000c101924 */
[----:B------:R-:W-:Y:S05]  /*3e90*/  @!P3 BRA `(.L_x_61) ;  /* 0x000000000004b947 */ /* 0x000fea0003800000 */
[----:B------:R0:W5:Y:S02]  /*3ea0*/  LDG.E.LTC128B R174, desc[UR36][R162.64+0x84] ;  /* 0x00008424a2ae7981 */ /* 0x000164000c1e1920 */
.L_x_61:
[----:B------:R-:W-:Y:S05]  /*3eb0*/  BSYNC B1 ;  /* 0x0000000000017941 */ /* 0x000fea0003800000 */
.L_x_60:
[----:B-----5:R-:W-:Y:S01]  /*3ec0*/  FMUL R90, R174, R155 ;  /* 0x0000009bae5a7220 */ /* 0x020fe20000400000 */
[----:B------:R-:W-:Y:S01]  /*3ed0*/  ISETP.GT.AND P2, PT, R0, 0x20, P1 ;  /* 0x000000200000780c */ /* 0x000fe20000f44270 */
[----:B------:R-:W-:Y:S02]  /*3ee0*/  BSSY B1, `(.L_x_62) ;  /* 0x0000005000017945 */ /* 0x000fe40003800000 */
[----:B------:R-:W-:-:S05]  /*3ef0*/  FFMA R105, R105, R154, R90 ;  /* 0x0000009a69697223 */ /* 0x000fca000000005a */
[----:B------:R0:W-:Y:S05]  /*3f00*/  @P3 STG.E desc[UR36][R12.64+0x84], R105 ;  /* 0x000084690c003986 */ /* 0x0001ea000c101924 */
[----:B------:R-:W-:Y:S05]  /*3f10*/  @!P2 BRA `(.L_x_63) ;  /* 0x000000000004a947 */ /* 0x000fea0003800000 */
[----:B------:R0:W5:Y:S02]  /*3f20*/  LDG.E.LTC128B R174, desc[UR36][R88.64+0x80] ;  /* 0x0000802458ae7981 */ /* 0x000164000c1e1920 */
.L_x_63:
[----:B------:R-:W-:Y:S05]  /*3f30*/  BSYNC B1 ;  /* 0x0000000000017941 */ /* 0x000fea0003800000 */
.L_x_62:
        /* <DEDUP_REMOVED lines=9> */
.L_x_65:
[----:B------:R-:W-:Y:S05]  /*3fd0*/  BSYNC B1 ;  /* 0x0000000000017941 */ /* 0x000fea0003800000 */
.L_x_64:
        /* <DEDUP_REMOVED lines=9> */
.L_x_67:
[----:B------:R-:W-:Y:S05]  /*4070*/  BSYNC B1 ;  /* 0x0000000000017941 */ /* 0x000fea0003800000 */
.L_x_66:
[----:B0----5:R-:W-:Y:S01]  /*4080*/  FMUL R91, R174, R155 ;  /* 0x0000009bae5b7220 */ /* 0x021fe20000400000 */
[----:B------:R-:W-:Y:S01]  /*4090*/  ISETP.GT.AND P3, PT, R0, 0x29, P0 ;  /* 0x000000290000780c */ /* 0x000fe20000764270 */
[----:B------:R-:W-:Y:S02]  /*40a0*/  BSSY B1, `(.L_x_68) ;  /* 0x0000005000017945 */ /* 0x000fe40003800000 */
[----:B------:R-:W-:-:S05]  /*40b0*/  FFMA R91, R108, R154, R91 ;  /* 0x0000009a6c5b7223 */ /* 0x000fca000000005b */
[----:B------:R0:W-:Y:S05]  /*40c0*/  @P2 STG.E desc[UR36][R12.64+0xa0], R91 ;  /* 0x0000a05b0c002986 */ /* 0x0001ea000c101924 */
[----:B------:R-:W-:Y:S05]  /*40d0*/  @!P3 BRA `(.L_x_69) ;  /* 0x000000000004b947 */ /* 0x000fea0003800000 */
[----:B------:R0:W5:Y:S02]  /*40e0*/  LDG.E.LTC128B R174, desc[UR36][R162.64+0xa4] ;  /* 0x0000a424a2ae7981 */ /* 0x000164000c1e1920 */
.L_x_69:
[----:B------:R-:W-:Y:S05]  /*40f0*/  BSYNC B1 ;  /* 0x0000000000017941 */ /* 0x000fea0003800000 */
.L_x_68:
[----:B-----5:R-:W-:Y:S01]  /*4100*/  FMUL R90, R174, R155 ;  /* 0x0000009bae5a7220 */ /* 0x020fe20000400000 */
[----:B------:R-:W-:Y:S01]  /*4110*/  ISETP.GT.AND P2, PT, R0, 0x28, P1 ;  /* 0x000000280000780c */ /* 0x000fe20000f44270 */
[----:B------:R-:W-:Y:S02]  /*4120*/  BSSY B1, `(.L_x_70) ;  /* 0x0000005000017945 */ /* 0x000fe40003800000 */
[----:B------:R-:W-:-:S05]  /*4130*/  FFMA R109, R109, R154, R90 ;  /* 0x0000009a6d6d7223 */ /* 0x000fca000000005a */
[----:B------:R0:W-:Y:S05]  /*4140*/  @P3 STG.E desc[UR36][R12.64+0xa4], R109 ;  /* 0x0000a46d0c003986 */ /* 0x0001ea000c101924 */
[----:B------:R-:W-:Y:S05]  /*4150*/  @!P2 BRA `(.L_x_71) ;  /* 0x000000000004a947 */ /* 0x000fea0003800000 */
[----:B------:R0:W5:Y:S02]  /*4160*/  LDG.E.LTC128B R174, desc[UR36][R88.64+0xa0] ;  /* 0x0000a02458ae7981 */ /* 0x000164000c1e1920 */
.L_x_71:
[----:B------:R-:W-:Y:S05]  /*4170*/  BSYNC B1 ;  /* 0x0000000000017941 */ /* 0x000fea0003800000 */
.L_x_70:
        /* <DEDUP_REMOVED lines=9> */
.L_x_73:
[----:B------:R-:W-:Y:S05]  /*4210*/  BSYNC B1 ;  /* 0x0000000000017941 */ /* 0x000fea0003800000 */
.L_x_72:
        /* <DEDUP_REMOVED lines=9> */
.L_x_75:
[----:B------:R-:W-:Y:S05]  /*42b0*/  BSYNC B1 ;  /* 0x0000000000017941 */ /* 0x000fea0003800000 */
.L_x_74:
[----:B0----5:R-:W-:Y:S01]  /*42c0*/  FMUL R91, R174, R155 ;  /* 0x0000009bae5b7220 */ /* 0x021fe20000400000 */
[----:B------:R-:W-:Y:S01]  /*42d0*/  ISETP.GT.AND P3, PT, R0, 0x31, P0 ;  /* 0x000000310000780c */ /* 0x000fe20000764270 */
[----:B------:R-:W-:Y:S02]  /*42e0*/  BSSY B1, `(.L_x_76) ;  /* 0x0000005000017945 */ /* 0x000fe40003800000 */
[----:B------:R-:W-:-:S05]  /*42f0*/  FFMA R91, R112, R154, R91 ;  /* 0x0000009a705b7223 */ /* 0x000fca000000005b */
[----:B------:R0:W-:Y:S05]  /*4300*/  @P2 STG.E desc[UR36][R12.64+0xc0], R91 ;  /* 0x0000c05b0c002986 */ /* 0x0001ea000c101924 */
[----:B------:R-:W-:Y:S05]  /*4310*/  @!P3 BRA `(.L_x_77) ;  /* 0x000000000004b947 */ /* 0x000fea0003800000 */
[----:B------:R0:W5:Y:S02]  /*4320*/  LDG.E.LTC128B R174, desc[UR36][R162.64+0xc4] ;  /* 0x0000c424a2ae7981 */ /* 0x000164000c1e1920 */
.L_x_77:
[----:B------:R-:W-:Y:S05]  /*4330*/  BSYNC B1 ;  /* 0x0000000000017941 */ /* 0x000fea0003800000 */
.L_x_76:
[----:B-----5:R-:W-:Y:S01]  /*4340*/  FMUL R90, R174, R155 ;  /* 0x0000009bae5a7220 */ /* 0x020fe20000400000 */
[----:B------:R-:W-:Y:S01]  /*4350*/  ISETP.GT.AND P2, PT, R0, 0x30, P1 ;  /* 0x000000300000780c */ /* 0x000fe20000f44270 */
[----:B------:R-:W-:Y:S02]  /*4360*/  BSSY B1, `(.L_x_78) ;  /* 0x0000005000017945 */ /* 0x000fe40003800000 */
[----:B------:R-:W-:-:S05]  /*4370*/  FFMA R113, R113, R154, R90 ;  /* 0x0000009a71717223 */ /* 0x000fca000000005a */
[----:B------:R0:W-:Y:S05]  /*4380*/  @P3 STG.E desc[UR36][R12.64+0xc4], R113 ;  /* 0x0000c4710c003986 */ /* 0x0001ea000c101924 */
[----:B------:R-:W-:Y:S05]  /*4390*/  @!P2 BRA `(.L_x_79) ;  /* 0x000000000004a947 */ /* 0x000fea0003800000 */
[----:B------:R0:W5:Y:S02]  /*43a0*/  LDG.E.LTC128B R174, desc[UR36][R88.64+0xc0] ;  /* 0x0000c02458ae7981 */ /* 0x000164000c1e1920 */
.L_x_79:
[----:B------:R-:W-:Y:S05]  /*43b0*/  BSYNC B1 ;  /* 0x0000000000017941 */ /* 0x000fea0003800000 */
.L_x_78:
        /* <DEDUP_REMOVED lines=9> */
.L_x_81:
[----:B------:R-:W-:Y:S05]  /*4450*/  BSYNC B1 ;  /* 0x0000000000017941 */ /* 0x000fea0003800000 */
.L_x_80:
        /* <DEDUP_REMOVED lines=9> */
.L_x_83:
[----:B------:R-:W-:Y:S05]  /*44f0*/  BSYNC B1 ;  /* 0x0000000000017941 */ /* 0x000fea0003800000 */
.L_x_82:
[----:B0----5:R-:W-:Y:S01]  /*4500*/  FMUL R91, R174, R155 ;  /* 0x0000009bae5b7220 */ /* 0x021fe20000400000 */
[----:B------:R-:W-:Y:S01]  /*4510*/  ISETP.GT.AND P3, PT, R0, 0x39, P0 ;  /* 0x000000390000780c */ /* 0x000fe20000764270 */
[----:B------:R-:W-:Y:S02]  /*4520*/  BSSY B1, `(.L_x_84) ;  /* 0x0000005000017945 */ /* 0x000fe40003800000 */
[----:B------:R-:W-:-:S05]  /*4530*/  FFMA R91, R116, R154, R91 ;  /* 0x0000009a745b7223 */ /* 0x000fca000000005b */
[----:B------:R0:W-:Y:S05]  /*4540*/  @P2 STG.E desc[UR36][R12.64+0xe0], R91 ;  /* 0x0000e05b0c002986 */ /* 0x0001ea000c101924 */
[----:B------:R-:W-:Y:S05]  /*4550*/  @!P3 BRA `(.L_x_85) ;  /* 0x000000000004b947 */ /* 0x000fea0003800000 */
[----:B------:R0:W5:Y:S02]  /*4560*/  LDG.E.LTC128B R174, desc[UR36][R162.64+0xe4] ;  /* 0x0000e424a2ae7981 */ /* 0x000164000c1e1920 */
.L_x_85:
[----:B------:R-:W-:Y:S05]  /*4570*/  BSYNC B1 ;  /* 0x0000000000017941 */ /* 0x000fea0003800000 */
.L_x_84:
[----:B-----5:R-:W-:Y:S01]  /*4580*/  FMUL R90, R174, R155 ;  /* 0x0000009bae5a7220 */ /* 0x020fe20000400000 */
[----:B------:R-:W-:Y:S01]  /*4590*/  ISETP.GT.AND P2, PT, R0, 0x38, P1 ;  /* 0x000000380000780c */ /* 0x000fe20000f44270 */
[----:B------:R-:W-:Y:S02]  /*45a0*/  BSSY B1, `(.L_x_86) ;  /* 0x0000005000017945 */ /* 0x000fe40003800000 */
[----:B------:R-:W-:-:S05]  /*45b0*/  FFMA R117, R117, R154, R90 ;  /* 0x0000009a75757223 */ /* 0x000fca000000005a */
[----:B------:R0:W-:Y:S05]  /*45c0*/  @P3 STG.E desc[UR36][R12.64+0xe4], R117 ;  /* 0x0000e4750c003986 */ /* 0x0001ea000c101924 */
[----:B------:R-:W-:Y:S05]  /*45d0*/  @!P2 BRA `(.L_x_87) ;  /* 0x000000000004a947 */ /* 0x000fea0003800000 */
[----:B------:R0:W5:Y:S02]  /*45e0*/  LDG.E.LTC128B R174, desc[UR36][R88.64+0xe0] ;  /* 0x0000e02458ae7981 */ /* 0x000164000c1e1920 */
.L_x_87:
[----:B------:R-:W-:Y:S05]  /*45f0*/  BSYNC B1 ;  /* 0x0000000000017941 */ /* 0x000fea0003800000 */
.L_x_86:
        /* <DEDUP_REMOVED lines=9> */
.L_x_89:
[----:B------:R-:W-:Y:S05]  /*4690*/  BSYNC B1 ;  /* 0x0000000000017941 */ /* 0x000fea0003800000 */
.L_x_88:
        /* <DEDUP_REMOVED lines=9> */
.L_x_91:
[----:B------:R-:W-:Y:S05]  /*4730*/  BSYNC B1 ;  /* 0x0000000000017941 */ /* 0x000fea0003800000 */
.L_x_90:
[----:B0----5:R-:W-:Y:S01]  /*4740*/  FMUL R91, R174, R155 ;  /* 0x0000009bae5b7220 */ /* 0x021fe20000400000 */
[----:B------:R-:W-:Y:S01]  /*4750*/  ISETP.GT.AND P3, PT, R0, 0x41, P0 ;  /* 0x000000410000780c */ /* 0x000fe20000764270 */
[----:B------:R-:W-:Y:S02]  /*4760*/  BSSY B1, `(.L_x_92) ;  /* 0x0000005000017945 */ /* 0x000fe40003800000 */
[----:B------:R-:W-:-:S05]  /*4770*/  FFMA R91, R120, R154, R91 ;  /* 0x0000009a785b7223 */ /* 0x000fca000000005b */
[----:B------:R0:W-:Y:S05]  /*4780*/  @P2 STG.E desc[UR36][R12.64+0x100], R91 ;  /* 0x0001005b0c002986 */ /* 0x0001ea000c101924 */
[----:B------:R-:W-:Y:S05]  /*4790*/  @!P3 BRA `(.L_x_93) ;  /* 0x000000000004b947 */ /* 0x000fea0003800000 */
[----:B------:R0:W5:Y:S02]  /*47a0*/  LDG.E.LTC128B R174, desc[UR36][R162.64+0x104] ;  /* 0x00010424a2ae7981 */ /* 0x000164000c1e1920 */
.L_x_93:
[----:B------:R-:W-:Y:S05]  /*47b0*/  BSYNC B1 ;  /* 0x0000000000017941 */ /* 0x000fea0003800000 */
.L_x_92:
[----:B-----5:R-:W-:Y:S01]  /*47c0*/  FMUL R90, R174, R155 ;  /* 0x0000009bae5a7220 */ /* 0x020fe20000400000 */
[----:B------:R-:W-:Y:S01]  /*47d0*/  ISETP.GT.AND P2, PT, R0, 0x40, P1 ;  /* 0x000000400000780c */ /* 0x000fe20000f44270 */
[----:B------:R-:W-:Y:S02]  /*47e0*/  BSSY B1, `(.L_x_94) ;  /* 0x0000005000017945 */ /* 0x000fe40003800000 */
[----:B------:R-:W-:-:S05]  /*47f0*/  FFMA R121, R121, R154, R90 ;  /* 0x0000009a79797223 */ /* 0x000fca000000005a */
[----:B------:R0:W-:Y:S05]  /*4800*/  @P3 STG.E desc[UR36][R12.64+0x104], R121 ;  /* 0x000104790c003986 */ /* 0x0001ea000c101924 */
[----:B------:R-:W-:Y:S05]  /*4810*/  @!P2 BRA `(.L_x_95) ;  /* 0x000000000004a947 */ /* 0x000fea0003800000 */
[----:B------:R0:W5:Y:S02]  /*4820*/  LDG.E.LTC128B R174, desc[UR36][R88.64+0x100] ;  /* 0x0001002458ae7981 */ /* 0x000164000c1e1920 */
.L_x_95:
[----:B------:R-:W-:Y:S05]  /*4830*/  BSYNC B1 ;  /* 0x0000000000017941 */ /* 0x000fea0003800000 */
.L_x_94:
        /* <DEDUP_REMOVED lines=9> */
.L_x_97:
[----:B------:R-:W-:Y:S05]  /*48d0*/  BSYNC B1 ;  /* 0x0000000000017941 */ /* 0x000fea0003800000 */
.L_x_96:
        /* <DEDUP_REMOVED lines=9> */
.L_x_99:
[----:B------:R-:W-:Y:S05]  /*4970*/  BSYNC B1 ;  /* 0x0000000000017941 */ /* 0x000fea0003800000 */
.L_x_98:
[----:B0----5:R-:W-:Y:S01]  /*4980*/  FMUL R91, R174, R155 ;  /* 0x0000009bae5b7220 */ /* 0x021fe20000400000 */
[----:B------:R-:W-:Y:S01]  /*4990*/  ISETP.GT.AND P3, PT, R0, 0x49, P0 ;  /* 0x000000490000780c */ /* 0x000fe20000764270 */
[----:B------:R-:W-:Y:S02]  /*49a0*/  BSSY B1, `(.L_x_100) ;  /* 0x0000005000017945 */ /* 0x000fe40003800000 */
[----:B------:R-:W-:-:S05]  /*49b0*/  FFMA R91, R124, R154, R91 ;  /* 0x0000009a7c5b7223 */ /* 0x000fca000000005b */
[----:B------:R0:W-:Y:S05]  /*49c0*/  @P2 STG.E desc[UR36][R12.64+0x120], R91 ;  /* 0x0001205b0c002986 */ /* 0x0001ea000c101924 */
[----:B------:R-:W-:Y:S05]  /*49d0*/  @!P3 BRA `(.L_x_101) ;  /* 0x000000000004b947 */ /* 0x000fea0003800000 */
[----:B------:R0:W5:Y:S02]  /*49e0*/  LDG.E.LTC128B R174, desc[UR36][R162.64+0x124] ;  /* 0x00012424a2ae7981 */ /* 0x000164000c1e1920 */
.L_x_101:
[----:B------:R-:W-:Y:S05]  /*49f0*/  BSYNC B1 ;  /* 0x0000000000017941 */ /* 0x000fea0003800000 */
.L_x_100:
[----:B-----5:R-:W-:Y:S01]  /*4a00*/  FMUL R90, R174, R155 ;  /* 0x0000009bae5a7220 */ /* 0x020fe20000400000 */
[----:B------:R-:W-:Y:S01]  /*4a10*/  ISETP.GT.AND P2, PT, R0, 0x48, P1 ;  /* 0x000000480000780c */ /* 0x000fe20000f44270 */
[----:B------:R-:W-:Y:S02]  /*4a20*/  BSSY B1, `(.L_x_102) ;  /* 0x0000005000017945 */ /* 0x000fe40003800000 */
[----:B------:R-:W-:-:S05]  /*4a30*/  FFMA R125, R125, R154, R90 ;  /* 0x0000009a7d7d7223 */ /* 0x000fca000000005a */
[----:B------:R0:W-:Y:S05]  /*4a40*/  @P3 STG.E desc[UR36][R12.64+0x124], R125 ;  /* 0x0001247d0c003986 */ /* 0x0001ea000c101924 */
[----:B------:R-:W-:Y:S05]  /*4a50*/  @!P2 BRA `(.L_x_103) ;  /* 0x000000000004a947 */ /* 0x000fea0003800000 */
[----:B------:R0:W5:Y:S02]  /*4a60*/  LDG.E.LTC128B R174, desc[UR36][R88.64+0x120] ;  /* 0x0001202458ae7981 */ /* 0x000164000c1e1920 */
.L_x_103:
[----:B------:R-:W-:Y:S05]  /*4a70*/  BSYNC B1 ;  /* 0x0000000000017941 */ /* 0x000fea0003800000 */
.L_x_102:
        /* <DEDUP_REMOVED lines=9> */
.L_x_105:
[----:B------:R-:W-:Y:S05]  /*4b10*/  BSYNC B1 ;  /* 0x0000000000017941 */ /* 0x000fea0003800000 */
.L_x_104:
        /* <DEDUP_REMOVED lines=9> */
.L_x_107:
[----:B------:R-:W-:Y:S05]  /*4bb0*/  BSYNC B1 ;  /* 0x0000000000017941 */ /* 0x000fea0003800000 */
.L_x_106:
[----:B0----5:R-:W-:Y:S01]  /*4bc0*/  FMUL R91, R174, R155 ;  /* 0x0000009bae5b7220 */ /* 0x021fe20000400000 */
[----:B------:R-:W-:Y:S01]  /*4bd0*/  ISETP.GT.AND P3, PT, R0, 0x51, P0 ;  /* 0x000000510000780c */ /* 0x000fe20000764270 */
[----:B------:R-:W-:Y:S02]  /*4be0*/  BSSY B1, `(.L_x_108) ;  /* 0x0000005000017945 */ /* 0x000fe40003800000 */
[----:B------:R-:W-:-:S05]  /*4bf0*/  FFMA R91, R128, R154, R91 ;  /* 0x0000009a805b7223 */ /* 0x000fca000000005b */
[----:B------:R0:W-:Y:S05]  /*4c00*/  @P2 STG.E desc[UR36][R12.64+0x140], R91 ;  /* 0x0001405b0c002986 */ /* 0x0001ea000c101924 */
[----:B------:R-:W-:Y:S05]  /*4c10*/  @!P3 BRA `(.L_x_109) ;  /* 0x000000000004b947 */ /* 0x000fea0003800000 */
[----:B------:R0:W5:Y:S02]  /*4c20*/  LDG.E.LTC128B R174, desc[UR36][R162.64+0x144] ;  /* 0x00014424a2ae7981 */ /* 0x000164000c1e1920 */
.L_x_109:
[----:B------:R-:W-:Y:S05]  /*4c30*/  BSYNC B1 ;  /* 0x0000000000017941 */ /* 0x000fea0003800000 */
.L_x_108:
[----:B-----5:R-:W-:Y:S01]  /*4c40*/  FMUL R90, R174, R155 ;  /* 0x0000009bae5a7220 */ /* 0x020fe20000400000 */
[----:B------:R-:W-:Y:S01]  /*4c50*/  ISETP.GT.AND P2, PT, R0, 0x50, P1 ;  /* 0x000000500000780c */ /* 0x000fe20000f44270 */
[----:B------:R-:W-:Y:S02]  /*4c60*/  BSSY B1, `(.L_x_110) ;  /* 0x0000005000017945 */ /* 0x000fe40003800000 */
[----:B------:R-:W-:-:S05]  /*4c70*/  FFMA R129, R129, R154, R90 ;  /* 0x0000009a81817223 */ /* 0x000fca000000005a */
[----:B------:R0:W-:Y:S05]  /*4c80*/  @P3 STG.E desc[UR36][R12.64+0x144], R129 ;  /* 0x000144810c003986 */ /* 0x0001ea000c101924 */
[----:B------:R-:W-:Y:S05]  /*4c90*/  @!P2 BRA `(.L_x_111) ;  /* 0x000000000004a947 */ /* 0x000fea0003800000 */
[----:B------:R0:W5:Y:S02]  /*4ca0*/  LDG.E.LTC128B R174, desc[UR36][R88.64+0x140] ;  /* 0x0001402458ae7981 */ /* 0x000164000c1e1920 */
.L_x_111:
[----:B------:R-:W-:Y:S05]  /*4cb0*/  BSYNC B1 ;  /* 0x0000000000017941 */ /* 0x000fea0003800000 */
.L_x_110:
        /* <DEDUP_REMOVED lines=9> */
.L_x_113:
[----:B------:R-:W-:Y:S05]  /*4d50*/  BSYNC B1 ;  /* 0x0000000000017941 */ /* 0x000fea0003800000 */
.L_x_112:
        /* <DEDUP_REMOVED lines=9> */
.L_x_115:
[----:B------:R-:W-:Y:S05]  /*4df0*/  BSYNC B1 ;  /* 0x0000000000017941 */ /* 0x000fea0003800000 */
.L_x_114:
[----:B0----5:R-:W-:Y:S01]  /*4e00*/  FMUL R91, R174, R155 ;  /* 0x0000009bae5b7220 */ /* 0x021fe20000400000 */
[----:B------:R-:W-:Y:S01]  /*4e10*/  ISETP.GT.AND P3, PT, R0, 0x59, P0 ;  /* 0x000000590000780c */ /* 0x000fe20000764270 */
[----:B------:R-:W-:Y:S02]  /*4e20*/  BSSY B1, `(.L_x_116) ;  /* 0x0000005000017945 */ /* 0x000fe40003800000 */
[----:B------:R-:W-:-:S05]  /*4e30*/  FFMA R91, R132, R154, R91 ;  /* 0x0000009a845b7223 */ /* 0x000fca000000005b */
[----:B------:R0:W-:Y:S05]  /*4e40*/  @P2 STG.E desc[UR36][R12.64+0x160], R91 ;  /* 0x0001605b0c002986 */ /* 0x0001ea000c101924 */
[----:B------:R-:W-:Y:S05]  /*4e50*/  @!P3 BRA `(.L_x_117) ;  /* 0x000000000004b947 */ /* 0x000fea0003800000 */
[----:B------:R0:W5:Y:S02]  /*4e60*/  LDG.E.LTC128B R174, desc[UR36][R162.64+0x164] ;  /* 0x00016424a2ae7981 */ /* 0x000164000c1e1920 */
.L_x_117:
[----:B------:R-:W-:Y:S05]  /*4e70*/  BSYNC B1 ;  /* 0x0000000000017941 */ /* 0x000fea0003800000 */
.L_x_116:
[----:B-----5:R-:W-:Y:S01]  /*4e80*/  FMUL R90, R174, R155 ;  /* 0x0000009bae5a7220 */ /* 0x020fe20000400000 */
[----:B------:R-:W-:Y:S01]  /*4e90*/  ISETP.GT.AND P2, PT, R0, 0x58, P1 ;  /* 0x000000580000780c */ /* 0x000fe20000f44270 */
[----:B------:R-:W-:Y:S02]  /*4ea0*/  BSSY B1, `(.L_x_118) ;  /* 0x0000005000017945 */ /* 0x000fe40003800000 */
[----:B------:R-:W-:-:S05]  /*4eb0*/  FFMA R133, R133, R154, R90 ;  /* 0x0000009a85857223 */ /* 0x000fca000000005a */
[----:B------:R0:W-:Y:S05]  /*4ec0*/  @P3 STG.E desc[UR36][R12.64+0x164], R133 ;  /* 0x000164850c003986 */ /* 0x0001ea000c101924 */
[----:B------:R-:W-:Y:S05]  /*4ed0*/  @!P2 BRA `(.L_x_119) ;  /* 0x000000000004a947 */ /* 0x000fea0003800000 */
[----:B------:R0:W5:Y:S02]  /*4ee0*/  LDG.E.LTC128B R174, desc[UR36][R88.64+0x160] ;  /* 0x0001602458ae7981 */ /* 0x000164000c1e1920 */
.L_x_119:
[----:B------:R-:W-:Y:S05]  /*4ef0*/  BSYNC B1 ;  /* 0x0000000000017941 */ /* 0x000fea0003800000 */
.L_x_118:
        /* <DEDUP_REMOVED lines=9> */
.L_x_121:
[----:B------:R-:W-:Y:S05]  /*4f90*/  BSYNC B1 ;  /* 0x0000000000017941 */ /* 0x000fea0003800000 */
.L_x_120:
        /* <DEDUP_REMOVED lines=9> */
.L_x_123:
[----:B------:R-:W-:Y:S05]  /*5030*/  BSYNC B1 ;  /* 0x0000000000017941 */ /* 0x000fea0003800000 */
.L_x_122:
[----:B0----5:R-:W-:Y:S01]  /*5040*/  FMUL R91, R174, R155 ;  /* 0x0000009bae5b7220 */ /* 0x021fe20000400000 */
[----:B------:R-:W-:Y:S01]  /*5050*/  ISETP.GT.AND P3, PT, R0, 0x61, P0 ;  /* 0x000000610000780c */ /* 0x000fe20000764270 */
[----:B------:R-:W-:Y:S02]  /*5060*/  BSSY B1, `(.L_x_124) ;  /* 0x0000005000017945 */ /* 0x000fe40003800000 */
[----:B------:R-:W-:-:S05]  /*5070*/  FFMA R91, R136, R154, R91 ;  /* 0x0000009a885b7223 */ /* 0x000fca000000005b */
[----:B------:R0:W-:Y:S05]  /*5080*/  @P2 STG.E desc[UR36][R12.64+0x180], R91 ;  /* 0x0001805b0c002986 */ /* 0x0001ea000c101924 */
[----:B------:R-:W-:Y:S05]  /*5090*/  @!P3 BRA `(.L_x_125) ;  /* 0x000000000004b947 */ /* 0x000fea0003800000 */
[----:B------:R0:W5:Y:S02]  /*50a0*/  LDG.E.LTC128B R174, desc[UR36][R162.64+0x184] ;  /* 0x00018424a2ae7981 */ /* 0x000164000c1e1920 */
.L_x_125:
[----:B------:R-:W-:Y:S05]  /*50b0*/  BSYNC B1 ;  /* 0x0000000000017941 */ /* 0x000fea0003800000 */
.L_x_124:
[----:B-----5:R-:W-:Y:S01]  /*50c0*/  FMUL R90, R174, R155 ;  /* 0x0000009bae5a7220 */ /* 0x020fe20000400000 */
[----:B------:R-:W-:Y:S01]  /*50d0*/  ISETP.GT.AND P2, PT, R0, 0x60, P1 ;  /* 0x000000600000780c */ /* 0x000fe20000f44270 */
[----:B------:R-:W-:Y:S02]  /*50e0*/  BSSY B1, `(.L_x_126) ;  /* 0x0000005000017945 */ /* 0x000fe40003800000 */
[----:B------:R-:W-:-:S05]  /*50f0*/  FFMA R137, R137, R154, R90 ;  /* 0x0000009a89897223 */ /* 0x000fca000000005a */
[----:B------:R0:W-:Y:S05]  /*5100*/  @P3 STG.E desc[UR36][R12.64+0x184], R137 ;  /* 0x000184890c003986 */ /* 0x0001ea000c101924 */
[----:B------:R-:W-:Y:S05]  /*5110*/  @!P2 BRA `(.L_x_127) ;  /* 0x000000000004a947 */ /* 0x000fea0003800000 */
[----:B------:R0:W5:Y:S02]  /*5120*/  LDG.E.LTC128B R174, desc[UR36][R88.64+0x180] ;  /* 0x0001802458ae7981 */ /* 0x000164000c1e1920 */
.L_x_127:
[----:B------:R-:W-:Y:S05]  /*5130*/  BSYNC B1 ;  /* 0x0000000000017941 */ /* 0x000fea0003800000 */
.L_x_126:
        /* <DEDUP_REMOVED lines=9> */
.L_x_129:
[----:B------:R-:W-:Y:S05]  /*51d0*/  BSYNC B1 ;  /* 0x0000000000017941 */ /* 0x000fea0003800000 */
.L_x_128:
        /* <DEDUP_REMOVED lines=9> */
.L_x_131:
[----:B------:R-:W-:Y:S05]  /*5270*/  BSYNC B1 ;  /* 0x0000000000017941 */ /* 0x000fea0003800000 */
.L_x_130:
[----:B0----5:R-:W-:Y:S01]  /*5280*/  FMUL R91, R174, R155 ;  /* 0x0000009bae5b7220 */ /* 0x021fe20000400000 */
[----:B------:R-:W-:Y:S01]  /*5290*/  ISETP.GT.AND P3, PT, R0, 0x69, P0 ;  /* 0x000000690000780c */ /* 0x000fe20000764270 */
[----:B------:R-:W-:Y:S02]  /*52a0*/  BSSY B1, `(.L_x_132) ;  /* 0x0000005000017945 */ /* 0x000fe40003800000 */
[----:B------:R-:W-:-:S05]  /*52b0*/  FFMA R91, R140, R154, R91 ;  /* 0x0000009a8c5b7223 */ /* 0x000fca000000005b */
[----:B------:R0:W-:Y:S05]  /*52c0*/  @P2 STG.E desc[UR36][R12.64+0x1a0], R91 ;  /* 0x0001a05b0c002986 */ /* 0x0001ea000c101924 */
[----:B------:R-:W-:Y:S05]  /*52d0*/  @!P3 BRA `(.L_x_133) ;  /* 0x000000000004b947 */ /* 0x000fea0003800000 */
[----:B------:R0:W5:Y:S02]  /*52e0*/  LDG.E.LTC128B R174, desc[UR36][R162.64+0x1a4] ;  /* 0x0001a424a2ae7981 */ /* 0x000164000c1e1920 */
.L_x_133:
[----:B------:R-:W-:Y:S05]  /*52f0*/  BSYNC B1 ;  /* 0x0000000000017941 */ /* 0x000fea0003800000 */
.L_x_132:
[----:B-----5:R-:W-:Y:S01]  /*5300*/  FMUL R90, R174, R155 ;  /* 0x0000009bae5a7220 */ /* 0x020fe20000400000 */
[----:B------:R-:W-:Y:S01]  /*5310*/  ISETP.GT.AND P2, PT, R0, 0x68, P1 ;  /* 0x000000680000780c */ /* 0x000fe20000f44270 */
[----:B------:R-:W-:Y:S02]  /*5320*/  BSSY B1, `(.L_x_134) ;  /* 0x0000005000017945 */ /* 0x000fe40003800000 */
[----:B------:R-:W-:-:S05]  /*5330*/  FFMA R141, R141, R154, R90 ;  /* 0x0000009a8d8d7223 */ /* 0x000fca000000005a */
[----:B------:R0:W-:Y:S05]  /*5340*/  @P3 STG.E desc[UR36][R12.64+0x1a4], R141 ;  /* 0x0001a48d0c003986 */ /* 0x0001ea000c101924 */
[----:B------:R-:W-:Y:S05]  /*5350*/  @!P2 BRA `(.L_x_135) ;  /* 0x000000000004a947 */ /* 0x000fea0003800000 */
[----:B------:R0:W5:Y:S02]  /*5360*/  LDG.E.LTC128B R174, desc[UR36][R88.64+0x1a0] ;  /* 0x0001a02458ae7981 */ /* 0x000164000c1e1920 */
.L_x_135:
[----:B------:R-:W-:Y:S05]  /*5370*/  BSYNC B1 ;  /* 0x0000000000017941 */ /* 0x000fea0003800000 */
.L_x_134:
        /* <DEDUP_REMOVED lines=9> */
.L_x_137:
[----:B------:R-:W-:Y:S05]  /*5410*/  BSYNC B1 ;  /* 0x0000000000017941 */ /* 0x000fea0003800000 */
.L_x_136:
        /* <DEDUP_REMOVED lines=9> */
.L_x_139:
[----:B------:R-:W-:Y:S05]  /*54b0*/  BSYNC B1 ;  /* 0x0000000000017941 */ /* 0x000fea0003800000 */
.L_x_138:
[----:B0----5:R-:W-:Y:S01]  /*54c0*/  FMUL R91, R174, R155 ;  /* 0x0000009bae5b7220 */ /* 0x021fe20000400000 */
[----:B------:R-:W-:Y:S01]  /*54d0*/  ISETP.GT.AND P3, PT, R0, 0x71, P0 ;  /* 0x000000710000780c */ /* 0x000fe20000764270 */
[----:B------:R-:W-:Y:S02]  /*54e0*/  BSSY B1, `(.L_x_140) ;  /* 0x0000005000017945 */ /* 0x000fe40003800000 */
[----:B------:R-:W-:-:S05]  /*54f0*/  FFMA R91, R144, R154, R91 ;  /* 0x0000009a905b7223 */ /* 0x000fca000000005b */
[----:B------:R0:W-:Y:S05]  /*5500*/  @P2 STG.E desc[UR36][R12.64+0x1c0], R91 ;  /* 0x0001c05b0c002986 */ /* 0x0001ea000c101924 */
[----:B------:R-:W-:Y:S05]  /*5510*/  @!P3 BRA `(.L_x_141) ;  /* 0x000000000004b947 */ /* 0x000fea0003800000 */
[----:B------:R0:W5:Y:S02]  /*5520*/  LDG.E.LTC128B R174, desc[UR36][R162.64+0x1c4] ;  /* 0x0001c424a2ae7981 */ /* 0x000164000c1e1920 */
.L_x_141:
[----:B------:R-:W-:Y:S05]  /*5530*/  BSYNC B1 ;  /* 0x0000000000017941 */ /* 0x000fea0003800000 */
.L_x_140:
[----:B-----5:R-:W-:Y:S01]  /*5540*/  FMUL R90, R174, R155 ;  /* 0x0000009bae5a7220 */ /* 0x020fe20000400000 */
[----:B------:R-:W-:Y:S01]  /*5550*/  ISETP.GT.AND P2, PT, R0, 0x70, P1 ;  /* 0x000000700000780c */ /* 0x000fe20000f44270 */
[----:B------:R-:W-:Y:S02]  /*5560*/  BSSY B1, `(.L_x_142) ;  /* 0x0000005000017945 */ /* 0x000fe40003800000 */
[----:B------:R-:W-:-:S05]  /*5570*/  FFMA R145, R145, R154, R90 ;  /* 0x0000009a91917223 */ /* 0x000fca000000005a */
[----:B------:R0:W-:Y:S05]  /*5580*/  @P3 STG.E desc[UR36][R12.64+0x1c4], R145 ;  /* 0x0001c4910c003986 */ /* 0x0001ea000c101924 */
[----:B------:R-:W-:Y:S05]  /*5590*/  @!P2 BRA `(.L_x_143) ;  /* 0x000000000004a947 */ /* 0x000fea0003800000 */
[----:B------:R0:W5:Y:S02]  /*55a0*/  LDG.E.LTC128B R174, desc[UR36][R88.64+0x1c0] ;  /* 0x0001c02458ae7981 */ /* 0x000164000c1e1920 */
.L_x_143:
[----:B------:R-:W-:Y:S05]  /*55b0*/  BSYNC B1 ;  /* 0x0000000000017941 */ /* 0x000fea0003800000 */
.L_x_142:
        /* <DEDUP_REMOVED lines=9> */
.L_x_145:
[----:B------:R-:W-:Y:S05]  /*5650*/  BSYNC B1 ;  /* 0x0000000000017941 */ /* 0x000fea0003800000 */
.L_x_144:
        /* <DEDUP_REMOVED lines=9> */
.L_x_147:
[----:B------:R-:W-:Y:S05]  /*56f0*/  BSYNC B1 ;  /* 0x0000000000017941 */ /* 0x000fea0003800000 */
.L_x_146:
[----:B0----5:R-:W-:Y:S01]  /*5700*/  FMUL R91, R174, R155 ;  /* 0x0000009bae5b7220 */ /* 0x021fe20000400000 */
[----:B------:R-:W-:Y:S01]  /*5710*/  ISETP.GT.AND P0, PT, R0, 0x79, P0 ;  /* 0x000000790000780c */ /* 0x000fe20000704270 */
[----:B------:R-:W-:Y:S01]  /*5720*/  BSSY B1, `(.L_x_148) ;  /* 0x0000006000017945 */ /* 0x000fe20003800000 */
[----:B------:R-:W-:Y:S01]  /*5730*/  IADD3 R153, P2, R153, 0x80, RZ ;  /* 0x0000008099997810 */ /* 0x000fe20007f5e0ff */
[----:B------:R-:W-:-:S05]  /*5740*/  FFMA R91, R148, R154, R91 ;  /* 0x0000009a945b7223 */ /* 0x000fca000000005b */
[----:B------:R0:W-:Y:S05]  /*5750*/  @P4 STG.E desc[UR36][R12.64+0x1e0], R91 ;  /* 0x0001e05b0c004986 */ /* 0x0001ea000c101924 */
[----:B------:R-:W-:Y:S05]  /*5760*/  @!P0 BRA `(.L_x_149) ;  /* 0x0000000000048947 */ /* 0x000fea0003800000 */
[----:B------:R0:W5:Y:S02]  /*5770*/  LDG.E.LTC128B R174, desc[UR36][R162.64+0x1e4] ;  /* 0x0001e424a2ae7981 */ /* 0x000164000c1e1920 */
.L_x_149:
[----:B------:R-:W-:Y:S05]  /*5780*/  BSYNC B1 ;  /* 0x0000000000017941 */ /* 0x000fea0003800000 */
.L_x_148:
[----:B------:R-:W-:Y:S01]  /*5790*/  IADD3.X R9, RZ, R9, RZ, P2, !PT ;  /* 0x00000009ff097210 */ /* 0x000fe200017fe4ff */
[----:B-----5:R-:W-:Y:S01]  /*57a0*/  FMUL R8, R174, R155 ;  /* 0x0000009bae087220 */ /* 0x020fe20000400000 */
[----:B------:R-:W-:Y:S01]  /*57b0*/  ISETP.GT.AND P2, PT, R0, 0x78, P1 ;  /* 0x000000780000780c */ /* 0x000fe20000f44270 */
[----:B------:R-:W-:Y:S02]  /*57c0*/  BSSY B1, `(.L_x_150) ;  /* 0x0000008000017945 */ /* 0x000fe40003800000 */
[----:B------:R-:W-:Y:S01]  /*57d0*/  FFMA R149, R149, R154, R8 ;  /* 0x0000009a95957223 */ /* 0x000fe20000000008 */
[----:B------:R-:W-:Y:S02]  /*57e0*/  IMAD R90, R9, R156, RZ ;  /* 0x0000009c095a7224 */ /* 0x000fe400078e02ff */
[----:B------:R-:W-:Y:S02]  /*57f0*/  @P0 IMAD.MOV.U32 R8, RZ, RZ, R12 ;  /* 0x000000ffff080224 */ /* 0x000fe400078e000c */
[----:B------:R-:W-:-:S05]  /*5800*/  @P0 IMAD.MOV.U32 R9, RZ, RZ, R13 ;  /* 0x000000ffff090224 */ /* 0x000fca00078e000d */
[----:B------:R0:W-:Y:S01]  /*5810*/  @P0 STG.E desc[UR36][R8.64+0x1e4], R149 ;  /* 0x0001e49508000986 */ /* 0x0001e2000c101924 */
[----:B------:R-:W-:Y:S05]  /*5820*/  @!P2 BRA `(.L_x_151) ;  /* 0x000000000004a947 */ /* 0x000fea0003800000 */
[----:B------:R0:W5:Y:S02]  /*5830*/  LDG.E.LTC128B R174, desc[UR36][R88.64+0x1e0] ;  /* 0x0001e02458ae7981 */ /* 0x000164000c1e1920 */
.L_x_151:
[----:B------:R-:W-:Y:S05]  /*5840*/  BSYNC B1 ;  /* 0x0000000000017941 */ /* 0x000fea0003800000 */
.L_x_150:
[----:B0----5:R-:W-:Y:S01]  /*5850*/  FMUL R9, R174, R155 ;  /* 0x0000009bae097220 */ /* 0x021fe20000400000 */
[----:B------:R-:W-:Y:S01]  /*5860*/  @P2 MOV R8, R168 ;  /* 0x000000a800082202 */ /* 0x000fe20000000f00 */
[----:B------:R-:W-:Y:S01]  /*5870*/  IMAD R93, R153, R157, R90 ;  /* 0x0000009d995d7224 */ /* 0x000fe200078e025a */
[----:B------:R-:W-:Y:S01]  /*5880*/  ISETP.GT.AND P1, PT, R0, 0x79, P1 ;  /* 0x000000790000780c */ /* 0x000fe20000f24270 */
[----:B------:R-:W-:Y:S01]  /*5890*/  FFMA R95, R150, R154, R9 ;  /* 0x0000009a965f7223 */ /* 0x000fe20000000009 */
[----:B------:R-:W-:Y:S01]  /*58a0*/  @P2 IMAD.MOV.U32 R9, RZ, RZ, R169 ;  /* 0x000000ffff092224 */ /* 0x000fe200078e00a9 */
[----:B------:R-:W-:Y:S01]  /*58b0*/  ISETP.GT.AND P0, PT, R3, 0x80, PT ;  /* 0x000000800300780c */ /* 0x000fe20003f04270 */
[----:B------:R-:W-:Y:S01]  /*58c0*/  IMAD.WIDE.U32 R90, R153, R156, R20 ;  /* 0x0000009c995a7225 */ /* 0x000fe200078e0014 */
[----:B------:R-:W-:Y:S02]  /*58d0*/  BSSY B1, `(.L_x_152) ;  /* 0x0000006000017945 */ /* 0x000fe40003800000 */
[----:B------:R0:W-:Y:S01]  /*58e0*/  @P2 STG.E desc[UR36][R8.64+0x1e0], R95 ;  /* 0x0001e05f08002986 */ /* 0x0001e2000c101924 */
[----:B------:R-:W-:Y:S01]  /*58f0*/  ISETP.GT.AND P5, PT, R0, RZ, P0 ;  /* 0x000000ff0000720c */ /* 0x000fe200007a4270 */
[----:B------:R-:W-:-:S04]  /*5900*/  IMAD.IADD R92, R91, 0x1, R93 ;  /* 0x000000015b5c7824 */ /* 0x000fc800078e025d */
[----:B------:R-:W-:Y:S08]  /*5910*/  @!P1 BRA `(.L_x_153) ;  /* 0x0000000000049947 */ /* 0x000ff00003800000 */
[----:B------:R0:W5:Y:S02]  /*5920*/  LDG.E.LTC128B R174, desc[UR36][R88.64+0x1e4] ;  /* 0x0001e42458ae7981 */ /* 0x000164000c1e1920 */
.L_x_153:
[----:B------:R-:W-:Y:S05]  /*5930*/  BSYNC B1 ;  /* 0x0000000000017941 */ /* 0x000fea0003800000 */
.L_x_152:
[----:B0--3-5:R-:W-:Y:S01]  /*5940*/  FMUL R88, R174, R155 ;  /* 0x0000009bae587220 */ /* 0x029fe20000400000 */
[----:B------:R-:W-:-:S03]  /*5950*/  LEA R8, P2, R90, R10, 0x2 ;  /* 0x0000000a5a087211 */ /* 0x000fc600078410ff */
[----:B------:R-:W-:Y:S01]  /*5960*/  FFMA R151, R151, R154, R88 ;  /* 0x0000009a97977223 */ /* 0x000fe20000000058 */
[----:B------:R-:W-:-:S04]  /*5970*/  LEA.HI.X R9, R90, R11, R92, 0x2, P2 ;  /* 0x0000000b5a097211 */ /* 0x000fc800010f145c */
[----:B------:R0:W-:Y:S04]  /*5980*/  @P1 STG.E desc[UR36][R168.64+0x1e4], R151 ;  /* 0x0001e497a8001986 */ /* 0x0001e8000c101924 */
[----:B------:R3:W2:Y:S01]  /*5990*/  @P5 LDG.E.LTC128B R174, desc[UR36][R8.64] ;  /* 0x0000002408ae5981 */ /* 0x0006a2000c1e1920 */
[-C--:B------:R-:W-:Y:S01]  /*59a0*/  IMAD.WIDE.U32 R88, R153, R156.reuse, R6 ;  /* 0x0000009c99587225 */ /* 0x080fe200078e0006 */
[----:B------:R-:W-:Y:S01]  /*59b0*/  SHF.L.U64.HI R97, R4, 0x9, R5 ;  /* 0x0000000904617819 */ /* 0x000fe20000010205 */
[----:B------:R-:W-:Y:S01]  /*59c0*/  BSSY B1, `(.L_x_154) ;  /* 0x0000013000017945 */ /* 0x000fe20003800000 */
[----:B------:R-:W-:Y:S01]  /*59d0*/  ISETP.GT.AND P4, PT, R0, 0x1, P0 ;  /* 0x000000010000780c */ /* 0x000fe20000784270 */
[----:B------:R-:W-:Y:S01]  /*59e0*/  IMAD.SHL.U32 R95, R4, 0x200, RZ ;  /* 0x00000200045f7824 */ /* 0x000fe200078e00ff */
[----:B------:R-:W-:Y:S01]  /*59f0*/  IADD3 R89, R93, R89, RZ ;  /* 0x000000595d597210 */ /* 0x000fe20007ffe0ff */
[----:B------:R-:W-:-:S04]  /*5a00*/  IMAD.WIDE.U32 R156, R153, R156, R160 ;  /* 0x0000009c999c7225 */ /* 0x000fc800078e00a0 */
[----:B------:R-:W-:Y:S01]  /*5a10*/  IMAD.WIDE.U32 R90, R23, R14, R88 ;  /* 0x0000000e175a7225 */ /* 0x000fe200078e0058 */
[----:B------:R-:W-:Y:S02]  /*5a20*/  IADD3 R88, P2, R95, R12, RZ ;  /* 0x0000000c5f587210 */ /* 0x000fe40007f5e0ff */
[----:B------:R-:W-:Y:S01]  /*5a30*/  IADD3 R158, P3, R158, R156, RZ ;  /* 0x0000009c9e9e7210 */ /* 0x000fe20007f7e0ff */
[----:B---3--:R-:W-:Y:S01]  /*5a40*/  IMAD.IADD R8, R15, 0x1, R91 ;  /* 0x000000010f087824 */ /* 0x008fe200078e025b */
[----:B------:R-:W-:Y:S01]  /*5a50*/  IADD3.X R89, R97, R13, RZ, P2, !PT ;  /* 0x0000000d61597210 */ /* 0x000fe200017fe4ff */
[----:B------:R-:W-:Y:S01]  /*5a60*/  IMAD.IADD R157, R93, 0x1, R157 ;  /* 0x000000015d9d7824 */ /* 0x000fe200078e029d */
[----:B------:R-:W-:Y:S02]  /*5a70*/  LEA R4, P1, R90, R10, 0x2 ;  /* 0x0000000a5a047211 */ /* 0x000fe400078210ff */
[----:B------:R-:W-:Y:S01]  /*5a80*/  IADD3 R92, P2, R6, R156, RZ ;  /* 0x0000009c065c7210 */ /* 0x000fe20007f5e0ff */
[----:B--2---:R-:W-:-:S04]  /*5a90*/  FMUL R5, R174, R155 ;  /* 0x0000009bae057220 */ /* 0x004fc80000400000 */
[----:B------:R-:W-:Y:S01]  /*5aa0*/  FFMA R9, R24, R154, R5 ;  /* 0x0000009a18097223 */ /* 0x000fe20000000005 */
[----:B------:R-:W-:-:S04]  /*5ab0*/  LEA.HI.X R5, R90, R11, R8, 0x2, P1 ;  /* 0x0000000b5a057211 */ /* 0x000fc800008f1408 */
[----:B------:R0:W-:Y:S01]  /*5ac0*/  @P5 STG.E desc[UR36][R88.64], R9 ;  /* 0x0000000958005986 */ /* 0x0001e2000c101924 */
[----:B------:R-:W-:Y:S05]  /*5ad0*/  @!P4 BRA `(.L_x_155) ;  /* 0x000000000004c947 */ /* 0x000fea0003800000 */
[----:B------:R2:W5:Y:S02]  /*5ae0*/  LDG.E.LTC128B R174, desc[UR36][R4.64+0x4] ;  /* 0x0000042404ae7981 */ /* 0x000564000c1e1920 */
.L_x_155:
[----:B------:R-:W-:Y:S05]  /*5af0*/  BSYNC B1 ;  /* 0x0000000000017941 */ /* 0x000fea0003800000 */
.L_x_154:
[----:B-----5:R-:W-:Y:S01]  /*5b00*/  FMUL R6, R174, R155 ;  /* 0x0000009bae067220 */ /* 0x020fe20000400000 */
[----:B------:R-:W-:Y:S01]  /*5b10*/  @P4 IMAD.MOV.U32 R24, RZ, RZ, R88 ;  /* 0x000000ffff184224 */ /* 0x000fe200078e0058 */
[----:B------:R-:W-:Y:S01]  /*5b20*/  ISETP.GT.AND P1, PT, R3, 0x88, PT ;  /* 0x000000880300780c */ /* 0x000fe20003f24270 */
[----:B------:R-:W-:Y:S02]  /*5b30*/  IMAD.X R3, R157, 0x1, R21, P3 ;  /* 0x000000019d037824 */ /* 0x000fe400018e0615 */
[----:B0-----:R-:W-:Y:S01]  /*5b40*/  FFMA R9, R25, R154, R6 ;  /* 0x0000009a19097223 */ /* 0x001fe20000000006 */
[----:B------:R-:W-:Y:S01]  /*5b50*/  @P4 IMAD.MOV.U32 R25, RZ, RZ, R89 ;  /* 0x000000ffff194224 */ /* 0x000fe200078e0059 */
[----:B------:R-:W-:Y:S01]  /*5b60*/  IADD3.X R93, R7, R157, RZ, P2, !PT ;  /* 0x0000009d075d7210 */ /* 0x000fe200017fe4ff */
[----:B------:R-:W-:Y:S01]  /*5b70*/  BSSY B1, `(.L_x_156) ;  /* 0x000000a000017945 */ /* 0x000fe20003800000 */
[----:B------:R-:W-:Y:S02]  /*5b80*/  ISETP.GT.AND P2, PT, R0, RZ, P1 ;  /* 0x000000ff0000720c */ /* 0x000fe40000f44270 */
[----:B------:R0:W-:Y:S01]  /*5b90*/  @P4 STG.E desc[UR36][R24.64+0x4], R9 ;  /* 0x0000040918004986 */ /* 0x0001e2000c101924 */
[----:B------:R-:W-:Y:S01]  /*5ba0*/  IMAD.WIDE.U32 R20, R23, R14, R92 ;  /* 0x0000000e17147225 */ /* 0x000fe200078e005c */
[----:B------:R-:W-:-:S02]  /*5bb0*/  LEA R6, P5, R158, R10, 0x2 ;  /* 0x0000000a9e067211 */ /* 0x000fc400078a10ff */
[----:B------:R-:W-:Y:S02]  /*5bc0*/  IADD3 R8, P3, R88, R165, RZ ;  /* 0x000000a558087210 */ /* 0x000fe40007f7e0ff */
[----:B------:R-:W-:Y:S02]  /*5bd0*/  LEA.HI.X R7, R158, R11, R3, 0x2, P5 ;  /* 0x0000000b9e077211 */ /* 0x000fe400028f1403 */
[----:B------:R-:W-:-:S03]  /*5be0*/  IADD3 R15, R15, R21, RZ ;  /* 0x000000150f0f7210 */ /* 0x000fc60007ffe0ff */
[----:B------:R-:W-:Y:S06]  /*5bf0*/  @!P2 BRA `(.L_x_157) ;  /* 0x000000000004a947 */ /* 0x000fec0003800000 */
[----:B------:R3:W5:Y:S02]  /*5c00*/  LDG.E.LTC128B R174, desc[UR36][R6.64] ;  /* 0x0000002406ae7981 */ /* 0x000764000c1e1920 */
.L_x_157:
[----:B------:R-:W-:Y:S05]  /*5c10*/  BSYNC B1 ;  /* 0x0000000000017941 */ /* 0x000fea0003800000 */
.L_x_156:
[----:B-----5:R-:W-:Y:S01]  /*5c20*/  FMUL R3, R174, R155 ;  /* 0x0000009bae037220 */ /* 0x020fe20000400000 */
[----:B0-----:R-:W-:Y:S01]  /*5c30*/  IMAD.X R9, R89, 0x1, R167, P3 ;  /* 0x0000000159097824 */ /* 0x001fe200018e06a7 */
[----:B------:R-:W-:Y:S01]  /*5c40*/  ISETP.GT.AND P4, PT, R0, 0x1, P1 ;  /* 0x000000010000780c */ /* 0x000fe20000f84270 */
[----:B------:R-:W-:Y:S01]  /*5c50*/  BSSY B1, `(.L_x_158) ;  /* 0x0000007000017945 */ /* 0x000fe20003800000 */
[----:B------:R-:W-:Y:S01]  /*5c60*/  FFMA R3, R26, R154, R3 ;  /* 0x0000009a1a037223 */ /* 0x000fe20000000003 */
[----:B------:R-:W-:-:S04]  /*5c70*/  LEA R10, P5, R20, R10, 0x2 ;  /* 0x0000000a140a7211 */ /* 0x000fc800078a10ff */
[----:B------:R0:W-:Y:S01]  /*5c80*/  @P2 STG.E desc[UR36][R8.64], R3 ;  /* 0x0000000308002986 */ /* 0x0001e2000c101924 */
[----:B------:R-:W-:-:S05]  /*5c90*/  LEA.HI.X R11, R20, R11, R15, 0x2, P5 ;  /* 0x0000000b140b7211 */ /* 0x000fca00028f140f */
[----:B------:R-:W-:Y:S05]  /*5ca0*/  @!P4 BRA `(.L_x_159) ;  /* 0x000000000004c947 */ /* 0x000fea0003800000 */
[----:B------:R0:W5:Y:S02]  /*5cb0*/  LDG.E.LTC128B R174, desc[UR36][R10.64+0x4] ;  /* 0x000004240aae7981 */ /* 0x000164000c1e1920 */
.L_x_159:
[----:B------:R-:W-:Y:S05]  /*5cc0*/  BSYNC B1 ;  /* 0x0000000000017941 */ /* 0x000fea0003800000 */
.L_x_158:
[----:B---3-5:R-:W-:Y:S01]  /*5cd0*/  FMUL R6, R174, R155 ;  /* 0x0000009bae067220 */ /* 0x028fe20000400000 */
[----:B------:R-:W-:Y:S01]  /*5ce0*/  ISETP.GT.AND P2, PT, R0, 0x8, P0 ;  /* 0x000000080000780c */ /* 0x000fe20000744270 */
[----:B------:R-:W-:Y:S02]  /*5cf0*/  BSSY B1, `(.L_x_160) ;  /* 0x0000005000017945 */ /* 0x000fe40003800000 */
[----:B------:R-:W-:-:S05]  /*5d00*/  FFMA R27, R27, R154, R6 ;  /* 0x0000009a1b1b7223 */ /* 0x000fca0000000006 */
[----:B------:R3:W-:Y:S05]  /*5d10*/  @P4 STG.E desc[UR36][R8.64+0x4], R27 ;  /* 0x0000041b08004986 */ /* 0x0007ea000c101924 */
[----:B------:R-:W-:Y:S05]  /*5d20*/  @!P2 BRA `(.L_x_161) ;  /* 0x000000000004a947 */ /* 0x000fea0003800000 */
[----:B------:R0:W5:Y:S02]  /*5d30*/  LDG.E.LTC128B R174, desc[UR36][R4.64+0x20] ;  /* 0x0000202404ae7981 */ /* 0x000164000c1e1920 */
.L_x_161:
[----:B------:R-:W-:Y:S05]  /*5d40*/  BSYNC B1 ;  /* 0x0000000000017941 */ /* 0x000fea0003800000 */
.L_x_160:
[----:B0----5:R-:W-:Y:S01]  /*5d50*/  FMUL R3, R174, R155 ;  /* 0x0000009bae037220 */ /* 0x021fe20000400000 */
[----:B------:R-:W-:Y:S01]  /*5d60*/  IMAD.MOV.U32 R6, RZ, RZ, R88 ;  /* 0x000000ffff067224 */ /* 0x000fe200078e0058 */
[----:B------:R-:W-:Y:S01]  /*5d70*/  MOV R7, R89 ;  /* 0x0000005900077202 */ /* 0x000fe20000000f00 */
[----:B------:R-:W-:Y:S01]  /*5d80*/  BSSY B1, `(.L_x_162) ;  /* 0x0000006000017945 */ /* 0x000fe20003800000 */
[----:B------:R-:W-:Y:S01]  /*5d90*/  FFMA R3, R28, R154, R3 ;  /* 0x0000009a1c037223 */ /* 0x000fe20000000003 */
[----:B------:R-:W-:-:S04]  /*5da0*/  ISETP.GT.AND P3, PT, R0, 0x9, P0 ;  /* 0x000000090000780c */ /* 0x000fc80000764270 */
[----:B------:R0:W-:Y:S09]  /*5db0*/  @P2 STG.E desc[UR36][R6.64+0x20], R3 ;  /* 0x0000200306002986 */ /* 0x0001f2000c101924 */
[----:B------:R-:W-:Y:S05]  /*5dc0*/  @!P3 BRA `(.L_x_163) ;  /* 0x000000000004b947 */ /* 0x000fea0003800000 */
[----:B------:R0:W5:Y:S02]  /*5dd0*/  LDG.E.LTC128B R174, desc[UR36][R4.64+0x24] ;  /* 0x0000242404ae7981 */ /* 0x000164000c1e1920 */
.L_x_163:
[----:B------:R-:W-:Y:S05]  /*5de0*/  BSYNC B1 ;  /* 0x0000000000017941 */ /* 0x000fea0003800000 */
.L_x_162:
[----:B---3-5:R-:W-:Y:S01]  /*5df0*/  FMUL R8, R174, R155 ;  /* 0x0000009bae087220 */ /* 0x028fe20000400000 */
[----:B------:R-:W-:Y:S01]  /*5e00*/  ISETP.GT.AND P5, PT, R0, 0x8, P1 ;  /* 0x000000080000780c */ /* 0x000fe20000fa4270 */
[----:B------:R-:W-:Y:S01]  /*5e10*/  BSSY B1, `(.L_x_164) ;  /* 0x0000006000017945 */ /* 0x000fe20003800000 */
[----:B------:R-:W-:Y:S01]  /*5e20*/  IADD3 R14, P2, R165, R88, RZ ;  /* 0x00000058a50e7210 */ /* 0x000fe20007f5e0ff */
[----:B------:R-:W-:-:S05]  /*5e30*/  FFMA R29, R29, R154, R8 ;  /* 0x0000009a1d1d7223 */ /* 0x000fca0000000008 */
[----:B------:R3:W-:Y:S05]  /*5e40*/  @P3 STG.E desc[UR36][R6.64+0x24], R29 ;  /* 0x0000241d06003986 */ /* 0x0007ea000c101924 */
[----:B------:R-:W-:Y:S05]  /*5e50*/  @!P5 BRA `(.L_x_165) ;  /* 0x000000000004d947 */ /* 0x000fea0003800000 */
[----:B------:R0:W5:Y:S02]  /*5e60*/  LDG.E.LTC128B R174, desc[UR36][R10.64+0x20] ;  /* 0x000020240aae7981 */ /* 0x000164000c1e1920 */
.L_x_165:
[----:B------:R-:W-:Y:S05]  /*5e70*/  BSYNC B1 ;  /* 0x0000000000017941 */ /* 0x000fea0003800000 */
.L_x_164:
[----:B0----5:R-:W-:Y:S01]  /*5e80*/  FMUL R3, R174, R155 ;  /* 0x0000009bae037220 */ /* 0x021fe20000400000 */
[----:B------:R-:W-:Y:S01]  /*5e90*/  IMAD.X R15, R167, 0x1, R89, P2 ;  /* 0x00000001a70f7824 */ /* 0x000fe200010e0659 */
[----:B------:R-:W-:Y:S01]  /*5ea0*/  ISETP.GT.AND P4, PT, R0, 0x9, P1 ;  /* 0x000000090000780c */ /* 0x000fe20000f84270 */
[----:B------:R-:W-:Y:S01]  /*5eb0*/  BSSY B1, `(.L_x_166) ;  /* 0x0000006000017945 */ /* 0x000fe20003800000 */
[----:B------:R-:W-:Y:S01]  /*5ec0*/  FFMA R3, R30, R154, R3 ;  /* 0x0000009a1e037223 */ /* 0x000fe20000000003 */
[----:B------:R-:W-:-:S04]  /*5ed0*/  IADD3 R8, P3, P2, R165, R12, R95 ;  /* 0x0000000ca5087210 */ /* 0x000fc80007a7e05f */
[----:B------:R0:W-:Y:S06]  /*5ee0*/  @P5 STG.E desc[UR36][R14.64+0x20], R3 ;  /* 0x000020030e005986 */ /* 0x0001ec000c101924 */
[----:B------:R-:W-:Y:S05]  /*5ef0*/  @!P4 BRA `(.L_x_167) ;  /* 0x000000000004c947 */ /* 0x000fea0003800000 */
[----:B------:R0:W5:Y:S02]  /*5f00*/  LDG.E.LTC128B R174, desc[UR36][R10.64+0x24] ;  /* 0x000024240aae7981 */ /* 0x000164000c1e1920 */
.L_x_167:
[----:B------:R-:W-:Y:S05]  /*5f10*/  BSYNC B1 ;  /* 0x0000000000017941 */ /* 0x000fea0003800000 */
.L_x_166:
[----:B-----5:R-:W-:Y:S01]  /*5f20*/  FMUL R12, R174, R155 ;  /* 0x0000009bae0c7220 */ /* 0x020fe20000400000 */
[----:B------:R-:W-:Y:S01]  /*5f30*/  IADD3.X R9, R167, R13, R97, P3, P2 ;  /* 0x0000000da7097210 */ /* 0x000fe20001fe4461 */
[----:B------:R-:W-:Y:S01]  /*5f40*/  BSSY B1, `(.L_x_168) ;  /* 0x0000006000017945 */ /* 0x000fe20003800000 */
[----:B------:R-:W-:Y:S01]  /*5f50*/  ISETP.GT.AND P5, PT, R0, 0x10, P0 ;  /* 0x000000100000780c */ /* 0x000fe200007a4270 */
[----:B------:R-:W-:-:S05]  /*5f60*/  FFMA R31, R31, R154, R12 ;  /* 0x0000009a1f1f7223 */ /* 0x000fca000000000c */
[----:B------:R0:W-:Y:S07]  /*5f70*/  @P4 STG.E desc[UR36][R8.64+0x24], R31 ;  /* 0x0000241f08004986 */ /* 0x0001ee000c101924 */
[----:B------:R-:W-:Y:S05]  /*5f80*/  @!P5 BRA `(.L_x_169) ;  /* 0x000000000004d947 */ /* 0x000fea0003800000 */
[----:B------:R0:W5:Y:S02]  /*5f90*/  LDG.E.LTC128B R174, desc[UR36][R4.64+0x40] ;  /* 0x0000402404ae7981 */ /* 0x000164000c1e1920 */
.L_x_169:
[----:B------:R-:W-:Y:S05]  /*5fa0*/  BSYNC B1 ;  /* 0x0000000000017941 */ /* 0x000fea0003800000 */
.L_x_168:
[----:B0----5:R-:W-:Y:S01]  /*5fb0*/  FMUL R3, R174, R155 ;  /* 0x0000009bae037220 */ /* 0x021fe20000400000 */
[----:B------:R-:W-:Y:S01]  /*5fc0*/  ISETP.GT.AND P2, PT, R0, 0x11, P0 ;  /* 0x000000110000780c */ /* 0x000fe20000744270 */
[----:B------:R-:W-:Y:S02]  /*5fd0*/  BSSY B1, `(.L_x_170) ;  /* 0x0000005000017945 */ /* 0x000fe40003800000 */
[----:B------:R-:W-:-:S05]  /*5fe0*/  FFMA R3, R32, R154, R3 ;  /* 0x0000009a20037223 */ /* 0x000fca0000000003 */
[----:B------:R0:W-:Y:S05]  /*5ff0*/  @P5 STG.E desc[UR36][R6.64+0x40], R3 ;  /* 0x0000400306005986 */ /* 0x0001ea000c101924 */
[----:B------:R-:W-:Y:S05]  /*6000*/  @!P2 BRA `(.L_x_171) ;  /* 0x000000000004a947 */ /* 0x000fea0003800000 */
[----:B------:R0:W5:Y:S02]  /*6010*/  LDG.E.LTC128B R174, desc[UR36][R4.64+0x44] ;  /* 0x0000442404ae7981 */ /* 0x000164000c1e1920 */
.L_x_171:
[----:B------:R-:W-:Y:S05]  /*6020*/  BSYNC B1 ;  /* 0x0000000000017941 */ /* 0x000fea0003800000 */
.L_x_170:
[----:B-----5:R-:W-:Y:S01]  /*6030*/  FMUL R12, R174, R155 ;  /* 0x0000009bae0c7220 */ /* 0x020fe20000400000 */
[----:B------:R-:W-:Y:S01]  /*6040*/  ISETP.GT.AND P3, PT, R0, 0x10, P1 ;  /* 0x000000100000780c */ /* 0x000fe20000f64270 */
[----:B------:R-:W-:Y:S02]  /*6050*/  BSSY B1, `(.L_x_172) ;  /* 0x0000005000017945 */ /* 0x000fe40003800000 */
[----:B------:R-:W-:-:S05]  /*6060*/  FFMA R33, R33, R154, R12 ;  /* 0x0000009a21217223 */ /* 0x000fca000000000c */
[----:B------:R0:W-:Y:S05]  /*6070*/  @P2 STG.E desc[UR36][R6.64+0x44], R33 ;  /* 0x0000442106002986 */ /* 0x0001ea000c101924 */
[----:B------:R-:W-:Y:S05]  /*6080*/  @!P3 BRA `(.L_x_173) ;  /* 0x000000000004b947 */ /* 0x000fea0003800000 */
[----:B------:R0:W5:Y:S02]  /*6090*/  LDG.E.LTC128B R174, desc[UR36][R10.64+0x40] ;  /* 0x000040240aae7981 */ /* 0x000164000c1e1920 */
.L_x_173:
[----:B------:R-:W-:Y:S05]  /*60a0*/  BSYNC B1 ;  /* 0x0000000000017941 */ /* 0x000fea0003800000 */
.L_x_172:
[----:B0----5:R-:W-:Y:S01]  /*60b0*/  FMUL R3, R174, R155 ;  /* 0x0000009bae037220 */ /* 0x021fe20000400000 */
[----:B------:R-:W-:Y:S01]  /*60c0*/  ISETP.GT.AND P2, PT, R0, 0x11, P1 ;  /* 0x000000110000780c */ /* 0x000fe20000f44270 */
[----:B------:R-:W-:Y:S02]  /*60d0*/  BSSY B1, `(.L_x_174) ;  /* 0x0000005000017945 */ /* 0x000fe40003800000 */
[----:B------:R-:W-:-:S05]  /*60e0*/  FFMA R3, R34, R154, R3 ;  /* 0x0000009a22037223 */ /* 0x000fca0000000003 */
[----:B------:R0:W-:Y:S05]  /*60f0*/  @P3 STG.E desc[UR36][R8.64+0x40], R3 ;  /* 0x0000400308003986 */ /* 0x0001ea000c101924 */
[----:B------:R-:W-:Y:S05]  /*6100*/  @!P2 BRA `(.L_x_175) ;  /* 0x000000000004a947 */ /* 0x000fea0003800000 */
[----:B------:R0:W5:Y:S02]  /*6110*/  LDG.E.LTC128B R174, desc[UR36][R10.64+0x44] ;  /* 0x000044240aae7981 */ /* 0x000164000c1e1920 */
.L_x_175:
[----:B------:R-:W-:Y:S05]  /*6120*/  BSYNC B1 ;  /* 0x0000000000017941 */ /* 0x000fea0003800000 */
.L_x_174:
[----:B-----5:R-:W-:Y:S01]  /*6130*/  FMUL R12, R174, R155 ;  /* 0x0000009bae0c7220 */ /* 0x020fe20000400000 */
[----:B------:R-:W-:Y:S01]  /*6140*/  ISETP.GT.AND P3, PT, R0, 0x18, P0 ;  /* 0x000000180000780c */ /* 0x000fe20000764270 */
[----:B------:R-:W-:Y:S02]  /*6150*/  BSSY B1, `(.L_x_176) ;  /* 0x0000005000017945 */ /* 0x000fe40003800000 */
[----:B------:R-:W-:-:S05]  /*6160*/  FFMA R35, R35, R154, R12 ;  /* 0x0000009a23237223 */ /* 0x000fca000000000c */
[----:B------:R0:W-:Y:S05]  /*6170*/  @P2 STG.E desc[UR36][R8.64+0x44], R35 ;  /* 0x0000442308002986 */ /* 0x0001ea000c101924 */
[----:B------:R-:W-:Y:S05]  /*6180*/  @!P3 BRA `(.L_x_177) ;  /* 0x000000000004b947 */ /* 0x000fea0003800000 */
[----:B------:R0:W5:Y:S02]  /*6190*/  LDG.E.LTC128B R174, desc[UR36][R4.64+0x60] ;  /* 0x0000602404ae7981 */ /* 0x000164000c1e1920 */
.L_x_177:
[----:B------:R-:W-:Y:S05]  /*61a0*/  BSYNC B1 ;  /* 0x0000000000017941 */ /* 0x000fea0003800000 */
.L_x_176:
[----:B0----5:R-:W-:Y:S01]  /*61b0*/  FMUL R3, R174, R155 ;  /* 0x0000009bae037220 */ /* 0x021fe20000400000 */
[----:B------:R-:W-:Y:S01]  /*61c0*/  ISETP.GT.AND P2, PT, R0, 0x19, P0 ;  /* 0x000000190000780c */ /* 0x000fe20000744270 */
[----:B------:R-:W-:Y:S02]  /*61d0*/  BSSY B1, `(.L_x_178) ;  /* 0x0000005000017945 */ /* 0x000fe40003800000 */
[----:B------:R-:W-:-:S05]  /*61e0*/  FFMA R3, R36, R154, R3 ;  /* 0x0000009a24037223 */ /* 0x000fca0000000003 */
[----:B------:R0:W-:Y:S05]  /*61f0*/  @P3 STG.E desc[UR36][R6.64+0x60], R3 ;  /* 0x0000600306003986 */ /* 0x0001ea000c101924 */
[----:B------:R-:W-:Y:S05]  /*6200*/  @!P2 BRA `(.L_x_179) ;  /* 0x000000000004a947 */ /* 0x000fea0003800000 */
[----:B------:R0:W5:Y:S02]  /*6210*/  LDG.E.LTC128B R174, desc[UR36][R4.64+0x64] ;  /* 0x0000642404ae7981 */ /* 0x000164000c1e1920 */
.L_x_179:
[----:B------:R-:W-:Y:S05]  /*6220*/  BSYNC B1 ;  /* 0x0000000000017941 */ /* 0x000fea0003800000 */
.L_x_178:
[----:B-----5:R-:W-:Y:S01]  /*6230*/  FMUL R12, R174, R155 ;  /* 0x0000009bae0c7220 */ /* 0x020fe20000400000 */
[----:B------:R-:W-:Y:S01]  /*6240*/  ISETP.GT.AND P3, PT, R0, 0x18, P1 ;  /* 0x000000180000780c */ /* 0x000fe20000f64270 */
[----:B------:R-:W-:Y:S02]  /*6250*/  BSSY B1, `(.L_x_180) ;  /* 0x0000005000017945 */ /* 0x000fe40003800000 */
[----:B------:R-:W-:-:S05]  /*6260*/  FFMA R37, R37, R154, R12 ;  /* 0x0000009a25257223 */ /* 0x000fca000000000c */
[----:B------:R0:W-:Y:S05]  /*6270*/  @P2 STG.E desc[UR36][R6.64+0x64], R37 ;  /* 0x0000642506002986 */ /* 0x0001ea000c101924 */
[----:B------:R-:W-:Y:S05]  /*6280*/  @!P3 BRA `(.L_x_181) ;  /* 0x000000000004b947 */ /* 0x000fea0003800000 */
[----:B------:R0:W5:Y:S02]  /*6290*/  LDG.E.LTC128B R174, desc[UR36][R10.64+0x60] ;  /* 0x000060240aae7981 */ /* 0x000164000c1e1920 */
.L_x_181:
[----:B------:R-:W-:Y:S05]  /*62a0*/  BSYNC B1 ;  /* 0x0000000000017941 */ /* 0x000fea0003800000 */
.L_x_180:
[----:B0----5:R-:W-:Y:S01]  /*62b0*/  FMUL R3, R174, R155 ;  /* 0x0000009bae037220 */ /* 0x021fe20000400000 */
[----:B------:R-:W-:Y:S01]  /*62c0*/  ISETP.GT.AND P2, PT, R0, 0x19, P1 ;  /* 0x000000190000780c */ /* 0x000fe20000f44270 */
[----:B------:R-:W-:Y:S02]  /*62d0*/  BSSY B1, `(.L_x_182) ;  /* 0x0000005000017945 */ /* 0x000fe40003800000 */
[----:B------:R-:W-:-:S05]  /*62e0*/  FFMA R3, R38, R154, R3 ;  /* 0x0000009a26037223 */ /* 0x000fca0000000003 */
[----:B------:R0:W-:Y:S05]  /*62f0*/  @P3 STG.E desc[UR36][R8.64+0x60], R3 ;  /* 0x0000600308003986 */ /* 0x0001ea000c101924 */
[----:B------:R-:W-:Y:S05]  /*6300*/  @!P2 BRA `(.L_x_183) ;  /* 0x000000000004a947 */ /* 0x000fea0003800000 */
[----:B------:R0:W5:Y:S02]  /*6310*/  LDG.E.LTC128B R174, desc[UR36][R10.64+0x64] ;  /* 0x000064240aae7981 */ /* 0x000164000c1e1920 */
.L_x_183:
[----:B------:R-:W-:Y:S05]  /*6320*/  BSYNC B1 ;  /* 0x0000000000017941 */ /* 0x000fea0003800000 */
.L_x_182:
[----:B-----5:R-:W-:Y:S01]  /*6330*/  FMUL R12, R174, R155 ;  /* 0x0000009bae0c7220 */ /* 0x020fe20000400000 */
[----:B------:R-:W-:Y:S01]  /*6340*/  ISETP.GT.AND P3, PT, R0, 0x20, P0 ;  /* 0x000000200000780c */ /* 0x000fe20000764270 */
[----:B------:R-:W-:Y:S02]  /*6350*/  BSSY B1, `(.L_x_184) ;  /* 0x0000005000017945 */ /* 0x000fe40003800000 */
[----:B------:R-:W-:-:S05]  /*6360*/  FFMA R39, R39, R154, R12 ;  /* 0x0000009a27277223 */ /* 0x000fca000000000c */
[----:B------:R0:W-:Y:S05]  /*6370*/  @P2 STG.E desc[UR36][R8.64+0x64], R39 ;  /* 0x0000642708002986 */ /* 0x0001ea000c101924 */
[----:B------:R-:W-:Y:S05]  /*6380*/  @!P3 BRA `(.L_x_185) ;  /* 0x000000000004b947 */ /* 0x000fea0003800000 */
[----:B------:R0:W5:Y:S02]  /*6390*/  LDG.E.LTC128B R174, desc[UR36][R4.64+0x80] ;  /* 0x0000802404ae7981 */ /* 0x000164000c1e1920 */
.L_x_185:
[----:B------:R-:W-:Y:S05]  /*63a0*/  BSYNC B1 ;  /* 0x0000000000017941 */ /* 0x000fea0003800000 */
.L_x_184:
[----:B0----5:R-:W-:Y:S01]  /*63b0*/  FMUL R3, R174, R155 ;  /* 0x0000009bae037220 */ /* 0x021fe20000400000 */
[----:B------:R-:W-:Y:S01]  /*63c0*/  ISETP.GT.AND P2, PT, R0, 0x21, P0 ;  /* 0x000000210000780c */ /* 0x000fe20000744270 */
[----:B------:R-:W-:Y:S02]  /*63d0*/  BSSY B1, `(.L_x_186) ;  /* 0x0000005000017945 */ /* 0x000fe40003800000 */
[----:B------:R-:W-:-:S05]  /*63e0*/  FFMA R3, R40, R154, R3 ;  /* 0x0000009a28037223 */ /* 0x000fca0000000003 */
[----:B------:R0:W-:Y:S05]  /*63f0*/  @P3 STG.E desc[UR36][R6.64+0x80], R3 ;  /* 0x0000800306003986 */ /* 0x0001ea000c101924 */
[----:B------:R-:W-:Y:S05]  /*6400*/  @!P2 BRA `(.L_x_187) ;  /* 0x000000000004a947 */ /* 0x000fea0003800000 */
[----:B------:R0:W5:Y:S02]  /*6410*/  LDG.E.LTC128B R174, desc[UR36][R4.64+0x84] ;  /* 0x0000842404ae7981 */ /* 0x000164000c1e1920 */
.L_x_187:
[----:B------:R-:W-:Y:S05]  /*6420*/  BSYNC B1 ;  /* 0x0000000000017941 */ /* 0x000fea0003800000 */
.L_x_186:
[----:B-----5:R-:W-:Y:S01]  /*6430*/  FMUL R12, R174, R155 ;  /* 0x0000009bae0c7220 */ /* 0x020fe20000400000 */
[----:B------:R-:W-:Y:S01]  /*6440*/  ISETP.GT.AND P3, PT, R0, 0x20, P1 ;  /* 0x000000200000780c */ /* 0x000fe20000f64270 */
[----:B------:R-:W-:Y:S02]  /*6450*/  BSSY B1, `(.L_x_188) ;  /* 0x0000005000017945 */ /* 0x000fe40003800000 */
[----:B------:R-:W-:-:S05]  /*6460*/  FFMA R41, R41, R154, R12 ;  /* 0x0000009a29297223 */ /* 0x000fca000000000c */
[----:B------:R0:W-:Y:S05]  /*6470*/  @P2 STG.E desc[UR36][R6.64+0x84], R41 ;  /* 0x0000842906002986 */ /* 0x0001ea000c101924 */
[----:B------:R-:W-:Y:S05]  /*6480*/  @!P3 BRA `(.L_x_189) ;  /* 0x000000000004b947 */ /* 0x000fea0003800000 */
[----:B------:R0:W5:Y:S02]  /*6490*/  LDG.E.LTC128B R174, desc[UR36][R10.64+0x80] ;  /* 0x000080240aae7981 */ /* 0x000164000c1e1920 */
.L_x_189:
[----:B------:R-:W-:Y:S05]  /*64a0*/  BSYNC B1 ;  /* 0x0000000000017941 */ /* 0x000fea0003800000 */
.L_x_188:
[----:B0----5:R-:W-:Y:S01]  /*64b0*/  FMUL R3, R174, R155 ;  /* 0x0000009bae037220 */ /* 0x021fe20000400000 */
[----:B------:R-:W-:Y:S01]  /*64c0*/  ISETP.GT.AND P2, PT, R0, 0x21, P1 ;  /* 0x000000210000780c */ /* 0x000fe20000f44270 */
[----:B------:R-:W-:Y:S02]  /*64d0*/  BSSY B1, `(.L_x_190) ;  /* 0x0000005000017945 */ /* 0x000fe40003800000 */
[----:B------:R-:W-:-:S05]  /*64e0*/  FFMA R3, R42, R154, R3 ;  /* 0x0000009a2a037223 */ /* 0x000fca0000000003 */
[----:B------:R0:W-:Y:S05]  /*64f0*/  @P3 STG.E desc[UR36][R8.64+0x80], R3 ;  /* 0x0000800308003986 */ /* 0x0001ea000c101924 */
[----:B------:R-:W-:Y:S05]  /*6500*/  @!P2 BRA `(.L_x_191) ;  /* 0x000000000004a947 */ /* 0x000fea0003800000 */
[----:B------:R0:W5:Y:S02]  /*6510*/  LDG.E.LTC128B R174, desc[UR36][R10.64+0x84] ;  /* 0x000084240aae7981 */ /* 0x000164000c1e1920 */
.L_x_191:
[----:B------:R-:W-:Y:S05]  /*6520*/  BSYNC B1 ;  /* 0x0000000000017941 */ /* 0x000fea0003800000 */
.L_x_190:
[----:B-----5:R-:W-:Y:S01]  /*6530*/  FMUL R12, R174, R155 ;  /* 0x0000009bae0c7220 */ /* 0x020fe20000400000 */
[----:B------:R-:W-:Y:S01]  /*6540*/  ISETP.GT.AND P3, PT, R0, 0x28, P0 ;  /* 0x000000280000780c */ /* 0x000fe20000764270 */
[----:B------:R-:W-:Y:S02]  /*6550*/  BSSY B1, `(.L_x_192) ;  /* 0x0000005000017945 */ /* 0x000fe40003800000 */
[----:B------:R-:W-:-:S05]  /*6560*/  FFMA R43, R43, R154, R12 ;  /* 0x0000009a2b2b7223 */ /* 0x000fca000000000c */
[----:B------:R0:W-:Y:S05]  /*6570*/  @P2 STG.E desc[UR36][R8.64+0x84], R43 ;  /* 0x0000842b08002986 */ /* 0x0001ea000c101924 */
[----:B------:R-:W-:Y:S05]  /*6580*/  @!P3 BRA `(.L_x_193) ;  /* 0x000000000004b947 */ /* 0x000fea0003800000 */
[----:B------:R0:W5:Y:S02]  /*6590*/  LDG.E.LTC128B R174, desc[UR36][R4.64+0xa0] ;  /* 0x0000a02404ae7981 */ /* 0x000164000c1e1920 */
.L_x_193:
[----:B------:R-:W-:Y:S05]  /*65a0*/  BSYNC B1 ;  /* 0x0000000000017941 */ /* 0x000fea0003800000 */
.L_x_192:
[----:B0----5:R-:W-:Y:S01]  /*65b0*/  FMUL R3, R174, R155 ;  /* 0x0000009bae037220 */ /* 0x021fe20000400000 */
[----:B------:R-:W-:Y:S01]  /*65c0*/  ISETP.GT.AND P2, PT, R0, 0x29, P0 ;  /* 0x000000290000780c */ /* 0x000fe20000744270 */
[----:B------:R-:W-:Y:S02]  /*65d0*/  BSSY B1, `(.L_x_194) ;  /* 0x0000005000017945 */ /* 0x000fe40003800000 */
[----:B------:R-:W-:-:S05]  /*65e0*/  FFMA R3, R44, R154, R3 ;  /* 0x0000009a2c037223 */ /* 0x000fca0000000003 */
[----:B------:R0:W-:Y:S05]  /*65f0*/  @P3 STG.E desc[UR36][R6.64+0xa0], R3 ;  /* 0x0000a00306003986 */ /* 0x0001ea000c101924 */
[----:B------:R-:W-:Y:S05]  /*6600*/  @!P2 BRA `(.L_x_195) ;  /* 0x000000000004a947 */ /* 0x000fea0003800000 */
[----:B------:R0:W5:Y:S02]  /*6610*/  LDG.E.LTC128B R174, desc[UR36][R4.64+0xa4] ;  /* 0x0000a42404ae7981 */ /* 0x000164000c1e1920 */
.L_x_195:
[----:B------:R-:W-:Y:S05]  /*6620*/  BSYNC B1 ;  /* 0x0000000000017941 */ /* 0x000fea0003800000 */
.L_x_194:
[----:B-----5:R-:W-:Y:S01]  /*6630*/  FMUL R12, R174, R155 ;  /* 0x0000009bae0c7220 */ /* 0x020fe20000400000 */
[----:B------:R-:W-:Y:S01]  /*6640*/  ISETP.GT.AND P3, PT, R0, 0x28, P1 ;  /* 0x000000280000780c */ /* 0x000fe20000f64270 */
[----:B------:R-:W-:Y:S02]  /*6650*/  BSSY B1, `(.L_x_196) ;  /* 0x0000005000017945 */ /* 0x000fe40003800000 */
[----:B------:R-:W-:-:S05]  /*6660*/  FFMA R45, R45, R154, R12 ;  /* 0x0000009a2d2d7223 */ /* 0x000fca000000000c */
[----:B------:R0:W-:Y:S05]  /*6670*/  @P2 STG.E desc[UR36][R6.64+0xa4], R45 ;  /* 0x0000a42d06002986 */ /* 0x0001ea000c101924 */
[----:B------:R-:W-:Y:S05]  /*6680*/  @!P3 BRA `(.L_x_197) ;  /* 0x000000000004b947 */ /* 0x000fea0003800000 */
[----:B------:R0:W5:Y:S02]  /*6690*/  LDG.E.LTC128B R174, desc[UR36][R10.64+0xa0] ;  /* 0x0000a0240aae7981 */ /* 0x000164000c1e1920 */
.L_x_197:
[----:B------:R-:W-:Y:S05]  /*66a0*/  BSYNC B1 ;  /* 0x0000000000017941 */ /* 0x000fea0003800000 */
.L_x_196:
[----:B0----5:R-:W-:Y:S01]  /*66b0*/  FMUL R3, R174, R155 ;  /* 0x0000009bae037220 */ /* 0x021fe20000400000 */
[----:B------:R-:W-:Y:S01]  /*66c0*/  ISETP.GT.AND P2, PT, R0, 0x29, P1 ;  /* 0x000000290000780c */ /* 0x000fe20000f44270 */
[----:B------:R-:W-:Y:S02]  /*66d0*/  BSSY B1, `(.L_x_198) ;  /* 0x0000005000017945 */ /* 0x000fe40003800000 */
[----:B------:R-:W-:-:S05]  /*66e0*/  FFMA R3, R46, R154, R3 ;  /* 0x0000009a2e037223 */ /* 0x000fca0000000003 */
[----:B------:R0:W-:Y:S05]  /*66f0*/  @P3 STG.E desc[UR36][R8.64+0xa0], R3 ;  /* 0x0000a00308003986 */ /* 0x0001ea000c101924 */
[----:B------:R-:W-:Y:S05]  /*6700*/  @!P2 BRA `(.L_x_199) ;  /* 0x000000000004a947 */ /* 0x000fea0003800000 */
[----:B------:R0:W5:Y:S02]  /*6710*/  LDG.E.LTC128B R174, desc[UR36][R10.64+0xa4] ;  /* 0x0000a4240aae7981 */ /* 0x000164000c1e1920 */
.L_x_199:
[----:B------:R-:W-:Y:S05]  /*6720*/  BSYNC B1 ;  /* 0x0000000000017941 */ /* 0x000fea0003800000 */
.L_x_198:
[----:B-----5:R-:W-:Y:S01]  /*6730*/  FMUL R12, R174, R155 ;  /* 0x0000009bae0c7220 */ /* 0x020fe20000400000 */
[----:B------:R-:W-:Y:S01]  /*6740*/  ISETP.GT.AND P3, PT, R0, 0x30, P0 ;  /* 0x000000300000780c */ /* 0x000fe20000764270 */
[----:B------:R-:W-:Y:S02]  /*6750*/  BSSY B1, `(.L_x_200) ;  /* 0x0000005000017945 */ /* 0x000fe40003800000 */
[----:B------:R-:W-:-:S05]  /*6760*/  FFMA R47, R47, R154, R12 ;  /* 0x0000009a2f2f7223 */ /* 0x000fca000000000c */
[----:B------:R0:W-:Y:S05]  /*6770*/  @P2 STG.E desc[UR36][R8.64+0xa4], R47 ;  /* 0x0000a42f08002986 */ /* 0x0001ea000c101924 */
[----:B------:R-:W-:Y:S05]  /*6780*/  @!P3 BRA `(.L_x_201) ;  /* 0x000000000004b947 */ /* 0x000fea0003800000 */
[----:B------:R0:W5:Y:S02]  /*6790*/  LDG.E.LTC128B R174, desc[UR36][R4.64+0xc0] ;  /* 0x0000c02404ae7981 */ /* 0x000164000c1e1920 */
.L_x_201:
[----:B------:R-:W-:Y:S05]  /*67a0*/  BSYNC B1 ;  /* 0x0000000000017941 */ /* 0x000fea0003800000 */
.L_x_200:
[----:B0----5:R-:W-:Y:S01]  /*67b0*/  FMUL R3, R174, R155 ;  /* 0x0000009bae037220 */ /* 0x021fe20000400000 */
[----:B------:R-:W-:Y:S01]  /*67c0*/  ISETP.GT.AND P2, PT, R0, 0x31, P0 ;  /* 0x000000310000780c */ /* 0x000fe20000744270 */
[----:B------:R-:W-:Y:S02]  /*67d0*/  BSSY B1, `(.L_x_202) ;  /* 0x0000005000017945 */ /* 0x000fe40003800000 */
[----:B------:R-:W-:-:S05]  /*67e0*/  FFMA R3, R48, R154, R3 ;  /* 0x0000009a30037223 */ /* 0x000fca0000000003 */
[----:B------:R0:W-:Y:S05]  /*67f0*/  @P3 STG.E desc[UR36][R6.64+0xc0], R3 ;  /* 0x0000c00306003986 */ /* 0x0001ea000c101924 */
[----:B------:R-:W-:Y:S05]  /*6800*/  @!P2 BRA `(.L_x_203) ;  /* 0x000000000004a947 */ /* 0x000fea0003800000 */
[----:B------:R0:W5:Y:S02]  /*6810*/  LDG.E.LTC128B R174, desc[UR36][R4.64+0xc4] ;  /* 0x0000c42404ae7981 */ /* 0x000164000c1e1920 */
.L_x_203:
[----:B------:R-:W-:Y:S05]  /*6820*/  BSYNC B1 ;  /* 0x0000000000017941 */ /* 0x000fea0003800000 */
.L_x_202:
[----:B-----5:R-:W-:Y:S01]  /*6830*/  FMUL R12, R174, R155 ;  /* 0x0000009bae0c7220 */ /* 0x020fe20000400000 */
[----:B------:R-:W-:Y:S01]  /*6840*/  ISETP.GT.AND P3, PT, R0, 0x30, P1 ;  /* 0x000000300000780c */ /* 0x000fe20000f64270 */
[----:B------:R-:W-:Y:S02]  /*6850*/  BSSY B1, `(.L_x_204) ;  /* 0x0000005000017945 */ /* 0x000fe40003800000 */
[----:B------:R-:W-:-:S05]  /*6860*/  FFMA R49, R49, R154, R12 ;  /* 0x0000009a31317223 */ /* 0x000fca000000000c */
[----:B------:R0:W-:Y:S05]  /*6870*/  @P2 STG.E desc[UR36][R6.64+0xc4], R49 ;  /* 0x0000c43106002986 */ /* 0x0001ea000c101924 */
[----:B------:R-:W-:Y:S05]  /*6880*/  @!P3 BRA `(.L_x_205) ;  /* 0x000000000004b947 */ /* 0x000fea0003800000 */
[----:B------:R0:W5:Y:S02]  /*6890*/  LDG.E.LTC128B R174, desc[UR36][R10.64+0xc0] ;  /* 0x0000c0240aae7981 */ /* 0x000164000c1e1920 */
.L_x_205:
[----:B------:R-:W-:Y:S05]  /*68a0*/  BSYNC B1 ;  /* 0x0000000000017941 */ /* 0x000fea0003800000 */
.L_x_204:
[----:B0----5:R-:W-:Y:S01]  /*68b0*/  FMUL R3, R174, R155 ;  /* 0x0000009bae037220 */ /* 0x021fe20000400000 */
[----:B------:R-:W-:Y:S01]  /*68c0*/  ISETP.GT.AND P2, PT, R0, 0x31, P1 ;  /* 0x000000310000780c */ /* 0x000fe20000f44270 */
[----:B------:R-:W-:Y:S02]  /*68d0*/  BSSY B1, `(.L_x_206) ;  /* 0x0000005000017945 */ /* 0x000fe40003800000 */
[----:B------:R-:W-:-:S05]  /*68e0*/  FFMA R3, R50, R154, R3 ;  /* 0x0000009a32037223 */ /* 0x000fca0000000003 */
[----:B------:R0:W-:Y:S05]  /*68f0*/  @P3 STG.E desc[UR36][R8.64+0xc0], R3 ;  /* 0x0000c00308003986 */ /* 0x0001ea000c101924 */
[----:B------:R-:W-:Y:S05]  /*6900*/  @!P2 BRA `(.L_x_207) ;  /* 0x000000000004a947 */ /* 0x000fea0003800000 */
[----:B------:R0:W5:Y:S02]  /*6910*/  LDG.E.LTC128B R174, desc[UR36][R10.64+0xc4] ;  /* 0x0000c4240aae7981 */ /* 0x000164000c1e1920 */
.L_x_207:
[----:B------:R-:W-:Y:S05]  /*6920*/  BSYNC B1 ;  /* 0x0000000000017941 */ /* 0x000fea0003800000 */
.L_x_206:
[----:B-----5:R-:W-:Y:S01]  /*6930*/  FMUL R12, R174, R155 ;  /* 0x0000009bae0c7220 */ /* 0x020fe20000400000 */
[----:B------:R-:W-:Y:S01]  /*6940*/  ISETP.GT.AND P3, PT, R0, 0x38, P0 ;  /* 0x000000380000780c */ /* 0x000fe20000764270 */
[----:B------:R-:W-:Y:S02]  /*6950*/  BSSY B1, `(.L_x_208) ;  /* 0x0000005000017945 */ /* 0x000fe40003800000 */
[----:B------:R-:W-:-:S05]  /*6960*/  FFMA R51, R51, R154, R12 ;  /* 0x0000009a33337223 */ /* 0x000fca000000000c */
[----:B------:R0:W-:Y:S05]  /*6970*/  @P2 STG.E desc[UR36][R8.64+0xc4], R51 ;  /* 0x0000c43308002986 */ /* 0x0001ea000c101924 */
[----:B------:R-:W-:Y:S05]  /*6980*/  @!P3 BRA `(.L_x_209) ;  /* 0x000000000004b947 */ /* 0x000fea0003800000 */
[----:B------:R0:W5:Y:S02]  /*6990*/  LDG.E.LTC128B R174, desc[UR36][R4.64+0xe0] ;  /* 0x0000e02404ae7981 */ /* 0x000164000c1e1920 */
.L_x_209:
[----:B------:R-:W-:Y:S05]  /*69a0*/  BSYNC B1 ;  /* 0x0000000000017941 */ /* 0x000fea0003800000 */
.L_x_208:
[----:B0----5:R-:W-:Y:S01]  /*69b0*/  FMUL R3, R174, R155 ;  /* 0x0000009bae037220 */ /* 0x021fe20000400000 */
[----:B------:R-:W-:Y:S01]  /*69c0*/  ISETP.GT.AND P2, PT, R0, 0x39, P0 ;  /* 0x000000390000780c */ /* 0x000fe20000744270 */
[----:B------:R-:W-:Y:S02]  /*69d0*/  BSSY B1, `(.L_x_210) ;  /* 0x0000005000017945 */ /* 0x000fe40003800000 */
[----:B------:R-:W-:-:S05]  /*69e0*/  FFMA R3, R52, R154, R3 ;  /* 0x0000009a34037223 */ /* 0x000fca0000000003 */
[----:B------:R0:W-:Y:S05]  /*69f0*/  @P3 STG.E desc[UR36][R6.64+0xe0], R3 ;  /* 0x0000e00306003986 */ /* 0x0001ea000c101924 */
[----:B------:R-:W-:Y:S05]  /*6a00*/  @!P2 BRA `(.L_x_211) ;  /* 0x000000000004a947 */ /* 0x000fea0003800000 */
[----:B------:R0:W5:Y:S02]  /*6a10*/  LDG.E.LTC128B R174, desc[UR36][R4.64+0xe4] ;  /* 0x0000e42404ae7981 */ /* 0x000164000c1e1920 */
.L_x_211:
[----:B------:R-:W-:Y:S05]  /*6a20*/  BSYNC B1 ;  /* 0x0000000000017941 */ /* 0x000fea0003800000 */
.L_x_210:
[----:B-----5:R-:W-:Y:S01]  /*6a30*/  FMUL R12, R174, R155 ;  /* 0x0000009bae0c7220 */ /* 0x020fe20000400000 */
[----:B------:R-:W-:Y:S01]  /*6a40*/  ISETP.GT.AND P3, PT, R0, 0x38, P1 ;  /* 0x000000380000780c */ /* 0x000fe20000f64270 */
[----:B------:R-:W-:Y:S02]  /*6a50*/  BSSY B1, `(.L_x_212) ;  /* 0x0000005000017945 */ /* 0x000fe40003800000 */
[----:B------:R-:W-:-:S05]  /*6a60*/  FFMA R53, R53, R154, R12 ;  /* 0x0000009a35357223 */ /* 0x000fca000000000c */
[----:B------:R0:W-:Y:S05]  /*6a70*/  @P2 STG.E desc[UR36][R6.64+0xe4], R53 ;  /* 0x0000e43506002986 */ /* 0x0001ea000c101924 */
[----:B------:R-:W-:Y:S05]  /*6a80*/  @!P3 BRA `(.L_x_213) ;  /* 0x000000000004b947 */ /* 0x000fea0003800000 */
[----:B------:R0:W5:Y:S02]  /*6a90*/  LDG.E.LTC128B R174, desc[UR36][R10.64+0xe0] ;  /* 0x0000e0240aae7981 */ /* 0x000164000c1e1920 */
.L_x_213:
[----:B------:R-:W-:Y:S05]  /*6aa0*/  BSYNC B1 ;  /* 0x0000000000017941 */ /* 0x000fea0003800000 */
.L_x_212:
[----:B0----5:R-:W-:Y:S01]  /*6ab0*/  FMUL R3, R174, R155 ;  /* 0x0000009bae037220 */ /* 0x021fe20000400000 */
[----:B------:R-:W-:Y:S01]  /*6ac0*/  ISETP.GT.AND P2, PT, R0, 0x39, P1 ;  /* 0x000000390000780c */ /* 0x000fe20000f44270 */
[----:B------:R-:W-:Y:S02]  /*6ad0*/  BSSY B1, `(.L_x_214) ;  /* 0x0000005000017945 */ /* 0x000fe40003800000 */
[----:B------:R-:W-:-:S05]  /*6ae0*/  FFMA R3, R54, R154, R3 ;  /* 0x0000009a36037223 */ /* 0x000fca0000000003 */
[----:B------:R0:W-:Y:S05]  /*6af0*/  @P3 STG.E desc[UR36][R8.64+0xe0], R3 ;  /* 0x0000e00308003986 */ /* 0x0001ea000c101924 */
[----:B------:R-:W-:Y:S05]  /*6b00*/  @!P2 BRA `(.L_x_215) ;  /* 0x000000000004a947 */ /* 0x000fea0003800000 */
[----:B------:R0:W5:Y:S02]  /*6b10*/  LDG.E.LTC128B R174, desc[UR36][R10.64+0xe4] ;  /* 0x0000e4240aae7981 */ /* 0x000164000c1e1920 */
.L_x_215:
[----:B------:R-:W-:Y:S05]  /*6b20*/  BSYNC B1 ;  /* 0x0000000000017941 */ /* 0x000fea0003800000 */
.L_x_214:
[----:B-----5:R-:W-:Y:S01]  /*6b30*/  FMUL R12, R174, R155 ;  /* 0x0000009bae0c7220 */ /* 0x020fe20000400000 */
[----:B------:R-:W-:Y:S01]  /*6b40*/  ISETP.GT.AND P3, PT, R0, 0x40, P0 ;  /* 0x000000400000780c */ /* 0x000fe20000764270 */
[----:B------:R-:W-:Y:S02]  /*6b50*/  BSSY B1, `(.L_x_216) ;  /* 0x0000005000017945 */ /* 0x000fe40003800000 */
[----:B------:R-:W-:-:S05]  /*6b60*/  FFMA R55, R55, R154, R12 ;  /* 0x0000009a37377223 */ /* 0x000fca000000000c */
[----:B------:R0:W-:Y:S05]  /*6b70*/  @P2 STG.E desc[UR36][R8.64+0xe4], R55 ;  /* 0x0000e43708002986 */ /* 0x0001ea000c101924 */
[----:B------:R-:W-:Y:S05]  /*6b80*/  @!P3 BRA `(.L_x_217) ;  /* 0x000000000004b947 */ /* 0x000fea0003800000 */
[----:B------:R0:W5:Y:S02]  /*6b90*/  LDG.E.LTC128B R174, desc[UR36][R4.64+0x100] ;  /* 0x0001002404ae7981 */ /* 0x000164000c1e1920 */
.L_x_217:
[----:B------:R-:W-:Y:S05]  /*6ba0*/  BSYNC B1 ;  /* 0x0000000000017941 */ /* 0x000fea0003800000 */
.L_x_216:
[----:B0----5:R-:W-:Y:S01]  /*6bb0*/  FMUL R3, R174, R155 ;  /* 0x0000009bae037220 */ /* 0x021fe20000400000 */
[----:B------:R-:W-:Y:S01]  /*6bc0*/  ISETP.GT.AND P2, PT, R0, 0x41, P0 ;  /* 0x000000410000780c */ /* 0x000fe20000744270 */
[----:B------:R-:W-:Y:S02]  /*6bd0*/  BSSY B1, `(.L_x_218) ;  /* 0x0000005000017945 */ /* 0x000fe40003800000 */
[----:B------:R-:W-:-:S05]  /*6be0*/  FFMA R3, R56, R154, R3 ;  /* 0x0000009a38037223 */ /* 0x000fca0000000003 */
[----:B------:R0:W-:Y:S05]  /*6bf0*/  @P3 STG.E desc[UR36][R6.64+0x100], R3 ;  /* 0x0001000306003986 */ /* 0x0001ea000c101924 */
[----:B------:R-:W-:Y:S05]  /*6c00*/  @!P2 BRA `(.L_x_219) ;  /* 0x000000000004a947 */ /* 0x000fea0003800000 */
[----:B------:R0:W5:Y:S02]  /*6c10*/  LDG.E.LTC128B R174, desc[UR36][R4.64+0x104] ;  /* 0x0001042404ae7981 */ /* 0x000164000c1e1920 */
.L_x_219:
[----:B------:R-:W-:Y:S05]  /*6c20*/  BSYNC B1 ;  /* 0x0000000000017941 */ /* 0x000fea0003800000 */
.L_x_218:
[----:B-----5:R-:W-:Y:S01]  /*6c30*/  FMUL R12, R174, R155 ;  /* 0x0000009bae0c7220 */ /* 0x020fe20000400000 */
[----:B------:R-:W-:Y:S01]  /*6c40*/  ISETP.GT.AND P3, PT, R0, 0x40, P1 ;  /* 0x000000400000780c */ /* 0x000fe20000f64270 */
[----:B------:R-:W-:Y:S02]  /*6c50*/  BSSY B1, `(.L_x_220) ;  /* 0x0000005000017945 */ /* 0x000fe40003800000 */
[----:B------:R-:W-:-:S05]  /*6c60*/  FFMA R57, R57, R154, R12 ;  /* 0x0000009a39397223 */ /* 0x000fca000000000c */
[----:B------:R0:W-:Y:S05]  /*6c70*/  @P2 STG.E desc[UR36][R6.64+0x104], R57 ;  /* 0x0001043906002986 */ /* 0x0001ea000c101924 */
[----:B------:R-:W-:Y:S05]  /*6c80*/  @!P3 BRA `(.L_x_221) ;  /* 0x000000000004b947 */ /* 0x000fea0003800000 */
[----:B------:R0:W5:Y:S02]  /*6c90*/  LDG.E.LTC128B R174, desc[UR36][R10.64+0x100] ;  /* 0x000100240aae7981 */ /* 0x000164000c1e1920 */
.L_x_221:
[----:B------:R-:W-:Y:S05]  /*6ca0*/  BSYNC B1 ;  /* 0x0000000000017941 */ /* 0x000fea0003800000 */
.L_x_220:
[----:B0----5:R-:W-:Y:S01]  /*6cb0*/  FMUL R3, R174, R155 ;  /* 0x0000009bae037220 */ /* 0x021fe20000400000 */
[----:B------:R-:W-:Y:S01]  /*6cc0*/  ISETP.GT.AND P2, PT, R0, 0x41, P1 ;  /* 0x000000410000780c */ /* 0x000fe20000f44270 */
[----:B------:R-:W-:Y:S02]  /*6cd0*/  BSSY B1, `(.L_x_222) ;  /* 0x0000005000017945 */ /* 0x000fe40003800000 */
[----:B------:R-:W-:-:S05]  /*6ce0*/  FFMA R3, R58, R154, R3 ;  /* 0x0000009a3a037223 */ /* 0x000fca0000000003 */
[----:B------:R0:W-:Y:S05]  /*6cf0*/  @P3 STG.E desc[UR36][R8.64+0x100], R3 ;  /* 0x0001000308003986 */ /* 0x0001ea000c101924 */
[----:B------:R-:W-:Y:S05]  /*6d00*/  @!P2 BRA `(.L_x_223) ;  /* 0x000000000004a947 */ /* 0x000fea0003800000 */
[----:B------:R0:W5:Y:S02]  /*6d10*/  LDG.E.LTC128B R174, desc[UR36][R10.64+0x104] ;  /* 0x000104240aae7981 */ /* 0x000164000c1e1920 */
.L_x_223:
[----:B------:R-:W-:Y:S05]  /*6d20*/  BSYNC B1 ;  /* 0x0000000000017941 */ /* 0x000fea0003800000 */
.L_x_222:
[----:B-----5:R-:W-:Y:S01]  /*6d30*/  FMUL R12, R174, R155 ;  /* 0x0000009bae0c7220 */ /* 0x020fe20000400000 */
[----:B------:R-:W-:Y:S01]  /*6d40*/  ISETP.GT.AND P3, PT, R0, 0x48, P0 ;  /* 0x000000480000780c */ /* 0x000fe20000764270 */
[----:B------:R-:W-:Y:S02]  /*6d50*/  BSSY B1, `(.L_x_224) ;  /* 0x0000005000017945 */ /* 0x000fe40003800000 */
[----:B------:R-:W-:-:S05]  /*6d60*/  FFMA R59, R59, R154, R12 ;  /* 0x0000009a3b3b7223 */ /* 0x000fca000000000c */
[----:B------:R0:W-:Y:S05]  /*6d70*/  @P2 STG.E desc[UR36][R8.64+0x104], R59 ;  /* 0x0001043b08002986 */ /* 0x0001ea000c101924 */
[----:B------:R-:W-:Y:S05]  /*6d80*/  @!P3 BRA `(.L_x_225) ;  /* 0x000000000004b947 */ /* 0x000fea0003800000 */
[----:B------:R0:W5:Y:S02]  /*6d90*/  LDG.E.LTC128B R174, desc[UR36][R4.64+0x120] ;  /* 0x0001202404ae7981 */ /* 0x000164000c1e1920 */
.L_x_225:
[----:B------:R-:W-:Y:S05]  /*6da0*/  BSYNC B1 ;  /* 0x0000000000017941 */ /* 0x000fea0003800000 */
.L_x_224:
[----:B0----5:R-:W-:Y:S01]  /*6db0*/  FMUL R3, R174, R155 ;  /* 0x0000009bae037220 */ /* 0x021fe20000400000 */
[----:B------:R-:W-:Y:S01]  /*6dc0*/  ISETP.GT.AND P2, PT, R0, 0x49, P0 ;  /* 0x000000490000780c */ /* 0x000fe20000744270 */
[----:B------:R-:W-:Y:S02]  /*6dd0*/  BSSY B1, `(.L_x_226) ;  /* 0x0000005000017945 */ /* 0x000fe40003800000 */
[----:B------:R-:W-:-:S05]  /*6de0*/  FFMA R3, R60, R154, R3 ;  /* 0x0000009a3c037223 */ /* 0x000fca0000000003 */
[----:B------:R0:W-:Y:S05]  /*6df0*/  @P3 STG.E desc[UR36][R6.64+0x120], R3 ;  /* 0x0001200306003986 */ /* 0x0001ea000c101924 */
[----:B------:R-:W-:Y:S05]  /*6e00*/  @!P2 BRA `(.L_x_227) ;  /* 0x000000000004a947 */ /* 0x000fea0003800000 */
[----:B------:R0:W5:Y:S02]  /*6e10*/  LDG.E.LTC128B R174, desc[UR36][R4.64+0x124] ;  /* 0x0001242404ae7981 */ /* 0x000164000c1e1920 */
.L_x_227:
[----:B------:R-:W-:Y:S05]  /*6e20*/  BSYNC B1 ;  /* 0x0000000000017941 */ /* 0x000fea0003800000 */
.L_x_226:
[----:B-----5:R-:W-:Y:S01]  /*6e30*/  FMUL R12, R174, R155 ;  /* 0x0000009bae0c7220 */ /* 0x020fe20000400000 */
[----:B------:R-:W-:Y:S01]  /*6e40*/  ISETP.GT.AND P3, PT, R0, 0x48, P1 ;  /* 0x000000480000780c */ /* 0x000fe20000f64270 */
[----:B------:R-:W-:Y:S02]  /*6e50*/  BSSY B1, `(.L_x_228) ;  /* 0x0000005000017945 */ /* 0x000fe40003800000 */
[----:B------:R-:W-:-:S05]  /*6e60*/  FFMA R61, R61, R154, R12 ;  /* 0x0000009a3d3d7223 */ /* 0x000fca000000000c */
[----:B------:R0:W-:Y:S05]  /*6e70*/  @P2 STG.E desc[UR36][R6.64+0x124], R61 ;  /* 0x0001243d06002986 */ /* 0x0001ea000c101924 */
[----:B------:R-:W-:Y:S05]  /*6e80*/  @!P3 BRA `(.L_x_229) ;  /* 0x000000000004b947 */ /* 0x000fea0003800000 */
[----:B------:R0:W5:Y:S02]  /*6e90*/  LDG.E.LTC128B R174, desc[UR36][R10.64+0x120] ;  /* 0x000120240aae7981 */ /* 0x000164000c1e1920 */
.L_x_229:
[----:B------:R-:W-:Y:S05]  /*6ea0*/  BSYNC B1 ;  /* 0x0000000000017941 */ /* 0x000fea0003800000 */
.L_x_228:
[----:B0----5:R-:W-:Y:S01]  /*6eb0*/  FMUL R3, R174, R155 ;  /* 0x0000009bae037220 */ /* 0x021fe20000400000 */
[----:B------:R-:W-:Y:S01]  /*6ec0*/  ISETP.GT.AND P2, PT, R0, 0x49, P1 ;  /* 0x000000490000780c */ /* 0x000fe20000f44270 */
[----:B------:R-:W-:Y:S02]  /*6ed0*/  BSSY B1, `(.L_x_230) ;  /* 0x0000005000017945 */ /* 0x000fe40003800000 */
[----:B------:R-:W-:-:S05]  /*6ee0*/  FFMA R3, R62, R154, R3 ;  /* 0x0000009a3e037223 */ /* 0x000fca0000000003 */
[----:B------:R0:W-:Y:S05]  /*6ef0*/  @P3 STG.E desc[UR36][R8.64+0x120], R3 ;  /* 0x0001200308003986 */ /* 0x0001ea000c101924 */
[----:B------:R-:W-:Y:S05]  /*6f00*/  @!P2 BRA `(.L_x_231) ;  /* 0x000000000004a947 */ /* 0x000fea0003800000 */
[----:B------:R0:W5:Y:S02]  /*6f10*/  LDG.E.LTC128B R174, desc[UR36][R10.64+0x124] ;  /* 0x000124240aae7981 */ /* 0x000164000c1e1920 */
.L_x_231:
[----:B------:R-:W-:Y:S05]  /*6f20*/  BSYNC B1 ;  /* 0x0000000000017941 */ /* 0x000fea0003800000 */
.L_x_230:
[----:B-----5:R-:W-:Y:S01]  /*6f30*/  FMUL R12, R174, R155 ;  /* 0x0000009bae0c7220 */ /* 0x020fe20000400000 */
[----:B------:R-:W-:Y:S01]  /*6f40*/  ISETP.GT.AND P3, PT, R0, 0x50, P0 ;  /* 0x000000500000780c */ /* 0x000fe20000764270 */
[----:B------:R-:W-:Y:S02]  /*6f50*/  BSSY B1, `(.L_x_232) ;  /* 0x0000005000017945 */ /* 0x000fe40003800000 */
[----:B------:R-:W-:-:S05]  /*6f60*/  FFMA R63, R63, R154, R12 ;  /* 0x0000009a3f3f7223 */ /* 0x000fca000000000c */
[----:B------:R0:W-:Y:S05]  /*6f70*/  @P2 STG.E desc[UR36][R8.64+0x124], R63 ;  /* 0x0001243f08002986 */ /* 0x0001ea000c101924 */
[----:B------:R-:W-:Y:S05]  /*6f80*/  @!P3 BRA `(.L_x_233) ;  /* 0x000000000004b947 */ /* 0x000fea0003800000 */
[----:B------:R0:W5:Y:S02]  /*6f90*/  LDG.E.LTC128B R174, desc[UR36][R4.64+0x140] ;  /* 0x0001402404ae7981 */ /* 0x000164000c1e1920 */
.L_x_233:
[----:B------:R-:W-:Y:S05]  /*6fa0*/  BSYNC B1 ;  /* 0x0000000000017941 */ /* 0x000fea0003800000 */
.L_x_232:
[----:B0----5:R-:W-:Y:S01]  /*6fb0*/  FMUL R3, R174, R155 ;  /* 0x0000009bae037220 */ /* 0x021fe20000400000 */
[----:B------:R-:W-:Y:S01]  /*6fc0*/  ISETP.GT.AND P2, PT, R0, 0x51, P0 ;  /* 0x000000510000780c */ /* 0x000fe20000744270 */
[----:B------:R-:W-:Y:S02]  /*6fd0*/  BSSY B1, `(.L_x_234) ;  /* 0x0000005000017945 */ /* 0x000fe40003800000 */
[----:B------:R-:W-:-:S05]  /*6fe0*/  FFMA R3, R64, R154, R3 ;  /* 0x0000009a40037223 */ /* 0x000fca0000000003 */
[----:B------:R0:W-:Y:S05]  /*6ff0*/  @P3 STG.E desc[UR36][R6.64+0x140], R3 ;  /* 0x0001400306003986 */ /* 0x0001ea000c101924 */
[----:B------:R-:W-:Y:S05]  /*7000*/  @!P2 BRA `(.L_x_235) ;  /* 0x000000000004a947 */ /* 0x000fea0003800000 */
[----:B------:R0:W5:Y:S02]  /*7010*/  LDG.E.LTC128B R174, desc[UR36][R4.64+0x144] ;  /* 0x0001442404ae7981 */ /* 0x000164000c1e1920 */
.L_x_235:
[----:B------:R-:W-:Y:S05]  /*7020*/  BSYNC B1 ;  /* 0x0000000000017941 */ /* 0x000fea0003800000 */
.L_x_234:
[----:B-----5:R-:W-:Y:S01]  /*7030*/  FMUL R12, R174, R155 ;  /* 0x0000009bae0c7220 */ /* 0x020fe20000400000 */
[----:B------:R-:W-:Y:S01]  /*7040*/  ISETP.GT.AND P3, PT, R0, 0x50, P1 ;  /* 0x000000500000780c */ /* 0x000fe20000f64270 */
[----:B------:R-:W-:Y:S02]  /*7050*/  BSSY B1, `(.L_x_236) ;  /* 0x0000005000017945 */ /* 0x000fe40003800000 */
[----:B------:R-:W-:-:S05]  /*7060*/  FFMA R65, R65, R154, R12 ;  /* 0x0000009a41417223 */ /* 0x000fca000000000c */
[----:B------:R0:W-:Y:S05]  /*7070*/  @P2 STG.E desc[UR36][R6.64+0x144], R65 ;  /* 0x0001444106002986 */ /* 0x0001ea000c101924 */
[----:B------:R-:W-:Y:S05]  /*7080*/  @!P3 BRA `(.L_x_237) ;  /* 0x000000000004b947 */ /* 0x000fea0003800000 */
[----:B------:R0:W5:Y:S02]  /*7090*/  LDG.E.LTC128B R174, desc[UR36][R10.64+0x140] ;  /* 0x000140240aae7981 */ /* 0x000164000c1e1920 */
.L_x_237:
[----:B------:R-:W-:Y:S05]  /*70a0*/  BSYNC B1 ;  /* 0x0000000000017941 */ /* 0x000fea0003800000 */
.L_x_236:
[----:B0----5:R-:W-:Y:S01]  /*70b0*/  FMUL R3, R174, R155 ;  /* 0x0000009bae037220 */ /* 0x021fe20000400000 */
[----:B------:R-:W-:Y:S01]  /*70c0*/  ISETP.GT.AND P2, PT, R0, 0x51, P1 ;  /* 0x000000510000780c */ /* 0x000fe20000f44270 */
[----:B------:R-:W-:Y:S02]  /*70d0*/  BSSY B1, `(.L_x_238) ;  /* 0x0000005000017945 */ /* 0x000fe40003800000 */
[----:B------:R-:W-:-:S05]  /*70e0*/  FFMA R3, R66, R154, R3 ;  /* 0x0000009a42037223 */ /* 0x000fca0000000003 */
[----:B------:R0:W-:Y:S05]  /*70f0*/  @P3 STG.E desc[UR36][R8.64+0x140], R3 ;  /* 0x0001400308003986 */ /* 0x0001ea000c101924 */
[----:B------:R-:W-:Y:S05]  /*7100*/  @!P2 BRA `(.L_x_239) ;  /* 0x000000000004a947 */ /* 0x000fea0003800000 */
[----:B------:R0:W5:Y:S02]  /*7110*/  LDG.E.LTC128B R174, desc[UR36][R10.64+0x144] ;  /* 0x000144240aae7981 */ /* 0x000164000c1e1920 */
.L_x_239:
[----:B------:R-:W-:Y:S05]  /*7120*/  BSYNC B1 ;  /* 0x0000000000017941 */ /* 0x000fea0003800000 */
.L_x_238:
[----:B-----5:R-:W-:Y:S01]  /*7130*/  FMUL R12, R174, R155 ;  /* 0x0000009bae0c7220 */ /* 0x020fe20000400000 */
[----:B------:R-:W-:Y:S01]  /*7140*/  ISETP.GT.AND P3, PT, R0, 0x58, P0 ;  /* 0x000000580000780c */ /* 0x000fe20000764270 */
[----:B------:R-:W-:Y:S02]  /*7150*/  BSSY B1, `(.L_x_240) ;  /* 0x0000005000017945 */ /* 0x000fe40003800000 */
[----:B------:R-:W-:-:S05]  /*7160*/  FFMA R67, R67, R154, R12 ;  /* 0x0000009a43437223 */ /* 0x000fca000000000c */
[----:B------:R0:W-:Y:S05]  /*7170*/  @P2 STG.E desc[UR36][R8.64+0x144], R67 ;  /* 0x0001444308002986 */ /* 0x0001ea000c101924 */
[----:B------:R-:W-:Y:S05]  /*7180*/  @!P3 BRA `(.L_x_241) ;  /* 0x000000000004b947 */ /* 0x000fea0003800000 */
[----:B------:R0:W5:Y:S02]  /*7190*/  LDG.E.LTC128B R174, desc[UR36][R4.64+0x160] ;  /* 0x0001602404ae7981 */ /* 0x000164000c1e1920 */
.L_x_241:
[----:B------:R-:W-:Y:S05]  /*71a0*/  BSYNC B1 ;  /* 0x0000000000017941 */ /* 0x000fea0003800000 */
.L_x_240:
[----:B0----5:R-:W-:Y:S01]  /*71b0*/  FMUL R3, R174, R155 ;  /* 0x0000009bae037220 */ /* 0x021fe20000400000 */
[----:B------:R-:W-:Y:S01]  /*71c0*/  ISETP.GT.AND P2, PT, R0, 0x59, P0 ;  /* 0x000000590000780c */ /* 0x000fe20000744270 */
[----:B------:R-:W-:Y:S02]  /*71d0*/  BSSY B1, `(.L_x_242) ;  /* 0x0000005000017945 */ /* 0x000fe40003800000 */
[----:B------:R-:W-:-:S05]  /*71e0*/  FFMA R3, R68, R154, R3 ;  /* 0x0000009a44037223 */ /* 0x000fca0000000003 */
[----:B------:R0:W-:Y:S05]  /*71f0*/  @P3 STG.E desc[UR36][R6.64+0x160], R3 ;  /* 0x0001600306003986 */ /* 0x0001ea000c101924 */
[----:B------:R-:W-:Y:S05]  /*7200*/  @!P2 BRA `(.L_x_243) ;  /* 0x000000000004a947 */ /* 0x000fea0003800000 */
[----:B------:R0:W5:Y:S02]  /*7210*/  LDG.E.LTC128B R174, desc[UR36][R4.64+0x164] ;  /* 0x0001642404ae7981 */ /* 0x000164000c1e1920 */
.L_x_243:
[----:B------:R-:W-:Y:S05]  /*7220*/  BSYNC B1 ;  /* 0x0000000000017941 */ /* 0x000fea0003800000 */
.L_x_242:
[----:B-----5:R-:W-:Y:S01]  /*7230*/  FMUL R12, R174, R155 ;  /* 0x0000009bae0c7220 */ /* 0x020fe20000400000 */
[----:B------:R-:W-:Y:S01]  /*7240*/  ISETP.GT.AND P3, PT, R0, 0x58, P1 ;  /* 0x000000580000780c */ /* 0x000fe20000f64270 */
[----:B------:R-:W-:Y:S02]  /*7250*/  BSSY B1, `(.L_x_244) ;  /* 0x0000005000017945 */ /* 0x000fe40003800000 */
[----:B------:R-:W-:-:S05]  /*7260*/  FFMA R69, R69, R154, R12 ;  /* 0x0000009a45457223 */ /* 0x000fca000000000c */
[----:B------:R0:W-:Y:S05]  /*7270*/  @P2 STG.E desc[UR36][R6.64+0x164], R69 ;  /* 0x0001644506002986 */ /* 0x0001ea000c101924 */
[----:B------:R-:W-:Y:S05]  /*7280*/  @!P3 BRA `(.L_x_245) ;  /* 0x000000000004b947 */ /* 0x000fea0003800000 */
[----:B------:R0:W5:Y:S02]  /*7290*/  LDG.E.LTC128B R174, desc[UR36][R10.64+0x160] ;  /* 0x000160240aae7981 */ /* 0x000164000c1e1920 */
.L_x_245:
[----:B------:R-:W-:Y:S05]  /*72a0*/  BSYNC B1 ;  /* 0x0000000000017941 */ /* 0x000fea0003800000 */
.L_x_244:
[----:B0----5:R-:W-:Y:S01]  /*72b0*/  FMUL R3, R174, R155 ;  /* 0x0000009bae037220 */ /* 0x021fe20000400000 */
[----:B------:R-:W-:Y:S01]  /*72c0*/  ISETP.GT.AND P2, PT, R0, 0x59, P1 ;  /* 0x000000590000780c */ /* 0x000fe20000f44270 */
[----:B------:R-:W-:Y:S02]  /*72d0*/  BSSY B1, `(.L_x_246) ;  /* 0x0000005000017945 */ /* 0x000fe40003800000 */
[----:B------:R-:W-:-:S05]  /*72e0*/  FFMA R3, R70, R154, R3 ;  /* 0x0000009a46037223 */ /* 0x000fca0000000003 */
[----:B------:R0:W-:Y:S05]  /*72f0*/  @P3 STG.E desc[UR36][R8.64+0x160], R3 ;  /* 0x0001600308003986 */ /* 0x0001ea000c101924 */
[----:B------:R-:W-:Y:S05]  /*7300*/  @!P2 BRA `(.L_x_247) ;  /* 0x000000000004a947 */ /* 0x000fea0003800000 */
[----:B------:R0:W5:Y:S02]  /*7310*/  LDG.E.LTC128B R174, desc[UR36][R10.64+0x164] ;  /* 0x000164240aae7981 */ /* 0x000164000c1e1920 */
.L_x_247:
[----:B------:R-:W-:Y:S05]  /*7320*/  BSYNC B1 ;  /* 0x0000000000017941 */ /* 0x000fea0003800000 */
.L_x_246:
[----:B-----5:R-:W-:Y:S01]  /*7330*/  FMUL R12, R174, R155 ;  /* 0x0000009bae0c7220 */ /* 0x020fe20000400000 */
[----:B------:R-:W-:Y:S01]  /*7340*/  ISETP.GT.AND P3, PT, R0, 0x60, P0 ;  /* 0x000000600000780c */ /* 0x000fe20000764270 */
[----:B------:R-:W-:Y:S02]  /*7350*/  BSSY B1, `(.L_x_248) ;  /* 0x0000005000017945 */ /* 0x000fe40003800000 */
[----:B------:R-:W-:-:S05]  /*7360*/  FFMA R71, R71, R154, R12 ;  /* 0x0000009a47477223 */ /* 0x000fca000000000c */
[----:B------:R0:W-:Y:S05]  /*7370*/  @P2 STG.E desc[UR36][R8.64+0x164], R71 ;  /* 0x0001644708002986 */ /* 0x0001ea000c101924 */
[----:B------:R-:W-:Y:S05]  /*7380*/  @!P3 BRA `(.L_x_249) ;  /* 0x000000000004b947 */ /* 0x000fea0003800000 */
[----:B------:R0:W5:Y:S02]  /*7390*/  LDG.E.LTC128B R174, desc[UR36][R4.64+0x180] ;  /* 0x0001802404ae7981 */ /* 0x000164000c1e1920 */
.L_x_249:
[----:B------:R-:W-:Y:S05]  /*73a0*/  BSYNC B1 ;  /* 0x0000000000017941 */ /* 0x000fea0003800000 */
.L_x_248:
[----:B0----5:R-:W-:Y:S01]  /*73b0*/  FMUL R3, R174, R155 ;  /* 0x0000009bae037220 */ /* 0x021fe20000400000 */
[----:B------:R-:W-:Y:S01]  /*73c0*/  ISETP.GT.AND P2, PT, R0, 0x61, P0 ;  /* 0x000000610000780c */ /* 0x000fe20000744270 */
[----:B------:R-:W-:Y:S02]  /*73d0*/  BSSY B1, `(.L_x_250) ;  /* 0x0000005000017945 */ /* 0x000fe40003800000 */
[----:B------:R-:W-:-:S05]  /*73e0*/  FFMA R3, R72, R154, R3 ;  /* 0x0000009a48037223 */ /* 0x000fca0000000003 */
[----:B------:R0:W-:Y:S05]  /*73f0*/  @P3 STG.E desc[UR36][R6.64+0x180], R3 ;  /* 0x0001800306003986 */ /* 0x0001ea000c101924 */
[----:B------:R-:W-:Y:S05]  /*7400*/  @!P2 BRA `(.L_x_251) ;  /* 0x000000000004a947 */ /* 0x000fea0003800000 */
[----:B------:R0:W5:Y:S02]  /*7410*/  LDG.E.LTC128B R174, desc[UR36][R4.64+0x184] ;  /* 0x0001842404ae7981 */ /* 0x000164000c1e1920 */
.L_x_251:
[----:B------:R-:W-:Y:S05]  /*7420*/  BSYNC B1 ;  /* 0x0000000000017941 */ /* 0x000fea0003800000 */
.L_x_250:
[----:B-----5:R-:W-:Y:S01]  /*7430*/  FMUL R12, R174, R155 ;  /* 0x0000009bae0c7220 */ /* 0x020fe20000400000 */
[----:B------:R-:W-:Y:S01]  /*7440*/  ISETP.GT.AND P3, PT, R0, 0x60, P1 ;  /* 0x000000600000780c */ /* 0x000fe20000f64270 */
[----:B------:R-:W-:Y:S02]  /*7450*/  BSSY B1, `(.L_x_252) ;  /* 0x0000005000017945 */ /* 0x000fe40003800000 */
[----:B------:R-:W-:-:S05]  /*7460*/  FFMA R73, R73, R154, R12 ;  /* 0x0000009a49497223 */ /* 0x000fca000000000c */
[----:B------:R0:W-:Y:S05]  /*7470*/  @P2 STG.E desc[UR36][R6.64+0x184], R73 ;  /* 0x0001844906002986 */ /* 0x0001ea000c101924 */
[----:B------:R-:W-:Y:S05]  /*7480*/  @!P3 BRA `(.L_x_253) ;  /* 0x000000000004b947 */ /* 0x000fea0003800000 */
[----:B------:R0:W5:Y:S02]  /*7490*/  LDG.E.LTC128B R174, desc[UR36][R10.64+0x180] ;  /* 0x000180240aae7981 */ /* 0x000164000c1e1920 */
.L_x_253:
[----:B------:R-:W-:Y:S05]  /*74a0*/  BSYNC B1 ;  /* 0x0000000000017941 */ /* 0x000fea0003800000 */
.L_x_252:
[----:B0----5:R-:W-:Y:S01]  /*74b0*/  FMUL R3, R174, R155 ;  /* 0x0000009bae037220 */ /* 0x021fe20000400000 */
[----:B------:R-:W-:Y:S01]  /*74c0*/  ISETP.GT.AND P2, PT, R0, 0x61, P1 ;  /* 0x000000610000780c */ /* 0x000fe20000f44270 */
[----:B------:R-:W-:Y:S02]  /*74d0*/  BSSY B1, `(.L_x_254) ;  /* 0x0000005000017945 */ /* 0x000fe40003800000 */
[----:B------:R-:W-:-:S05]  /*74e0*/  FFMA R3, R74, R154, R3 ;  /* 0x0000009a4a037223 */ /* 0x000fca0000000003 */
[----:B------:R0:W-:Y:S05]  /*74f0*/  @P3 STG.E desc[UR36][R8.64+0x180], R3 ;  /* 0x0001800308003986 */ /* 0x0001ea000c101924 */
[----:B------:R-:W-:Y:S05]  /*7500*/  @!P2 BRA `(.L_x_255) ;  /* 0x000000000004a947 */ /* 0x000fea0003800000 */
[----:B------:R0:W5:Y:S02]  /*7510*/  LDG.E.LTC128B R174, desc[UR36][R10.64+0x184] ;  /* 0x000184240aae7981 */ /* 0x000164000c1e1920 */
.L_x_255:
[----:B------:R-:W-:Y:S05]  /*7520*/  BSYNC B1 ;  /* 0x0000000000017941 */ /* 0x000fea0003800000 */
.L_x_254:
[----:B-----5:R-:W-:Y:S01]  /*7530*/  FMUL R12, R174, R155 ;  /* 0x0000009bae0c7220 */ /* 0x020fe20000400000 */
[----:B------:R-:W-:Y:S01]  /*7540*/  ISETP.GT.AND P3, PT, R0, 0x68, P0 ;  /* 0x000000680000780c */ /* 0x000fe20000764270 */
[----:B------:R-:W-:Y:S02]  /*7550*/  BSSY B1, `(.L_x_256) ;  /* 0x0000005000017945 */ /* 0x000fe40003800000 */
[----:B------:R-:W-:-:S05]  /*7560*/  FFMA R75, R75, R154, R12 ;  /* 0x0000009a4b4b7223 */ /* 0x000fca000000000c */
[----:B------:R0:W-:Y:S05]  /*7570*/  @P2 STG.E desc[UR36][R8.64+0x184], R75 ;  /* 0x0001844b08002986 */ /* 0x0001ea000c101924 */
[----:B------:R-:W-:Y:S05]  /*7580*/  @!P3 BRA `(.L_x_257) ;  /* 0x000000000004b947 */ /* 0x000fea0003800000 */
[----:B------:R0:W5:Y:S02]  /*7590*/  LDG.E.LTC128B R174, desc[UR36][R4.64+0x1a0] ;  /* 0x0001a02404ae7981 */ /* 0x000164000c1e1920 */
.L_x_257:
[----:B------:R-:W-:Y:S05]  /*75a0*/  BSYNC B1 ;  /* 0x0000000000017941 */ /* 0x000fea0003800000 */
.L_x_256:
[----:B0----5:R-:W-:Y:S01]  /*75b0*/  FMUL R3, R174, R155 ;  /* 0x0000009bae037220 */ /* 0x021fe20000400000 */
[----:B------:R-:W-:Y:S01]  /*75c0*/  ISETP.GT.AND P2, PT, R0, 0x69, P0 ;  /* 0x000000690000780c */ /* 0x000fe20000744270 */
[----:B------:R-:W-:Y:S02]  /*75d0*/  BSSY B1, `(.L_x_258) ;  /* 0x0000005000017945 */ /* 0x000fe40003800000 */
[----:B------:R-:W-:-:S05]  /*75e0*/  FFMA R3, R76, R154, R3 ;  /* 0x0000009a4c037223 */ /* 0x000fca0000000003 */
[----:B------:R0:W-:Y:S05]  /*75f0*/  @P3 STG.E desc[UR36][R6.64+0x1a0], R3 ;  /* 0x0001a00306003986 */ /* 0x0001ea000c101924 */
[----:B------:R-:W-:Y:S05]  /*7600*/  @!P2 BRA `(.L_x_259) ;  /* 0x000000000004a947 */ /* 0x000fea0003800000 */
[----:B------:R0:W5:Y:S02]  /*7610*/  LDG.E.LTC128B R174, desc[UR36][R4.64+0x1a4] ;  /* 0x0001a42404ae7981 */ /* 0x000164000c1e1920 */
.L_x_259:
[----:B------:R-:W-:Y:S05]  /*7620*/  BSYNC B1 ;  /* 0x0000000000017941 */ /* 0x000fea0003800000 */
.L_x_258:
[----:B-----5:R-:W-:Y:S01]  /*7630*/  FMUL R12, R174, R155 ;  /* 0x0000009bae0c7220 */ /* 0x020fe20000400000 */
[----:B------:R-:W-:Y:S01]  /*7640*/  ISETP.GT.AND P3, PT, R0, 0x68, P1 ;  /* 0x000000680000780c */ /* 0x000fe20000f64270 */
[----:B------:R-:W-:Y:S02]  /*7650*/  BSSY B1, `(.L_x_260) ;  /* 0x0000005000017945 */ /* 0x000fe40003800000 */
[----:B------:R-:W-:-:S05]  /*7660*/  FFMA R77, R77, R154, R12 ;  /* 0x0000009a4d4d7223 */ /* 0x000fca000000000c */
[----:B------:R0:W-:Y:S05]  /*7670*/  @P2 STG.E desc[UR36][R6.64+0x1a4], R77 ;  /* 0x0001a44d06002986 */ /* 0x0001ea000c101924 */
[----:B------:R-:W-:Y:S05]  /*7680*/  @!P3 BRA `(.L_x_261) ;  /* 0x000000000004b947 */ /* 0x000fea0003800000 */
[----:B------:R0:W5:Y:S02]  /*7690*/  LDG.E.LTC128B R174, desc[UR36][R10.64+0x1a0] ;  /* 0x0001a0240aae7981 */ /* 0x000164000c1e1920 */
.L_x_261:
[----:B------:R-:W-:Y:S05]  /*76a0*/  BSYNC B1 ;  /* 0x0000000000017941 */ /* 0x000fea0003800000 */
.L_x_260:
[----:B0----5:R-:W-:Y:S01]  /*76b0*/  FMUL R3, R174, R155 ;  /* 0x0000009bae037220 */ /* 0x021fe20000400000 */
[----:B------:R-:W-:Y:S01]  /*76c0*/  ISETP.GT.AND P2, PT, R0, 0x69, P1 ;  /* 0x000000690000780c */ /* 0x000fe20000f44270 */
[----:B------:R-:W-:Y:S02]  /*76d0*/  BSSY B1, `(.L_x_262) ;  /* 0x0000005000017945 */ /* 0x000fe40003800000 */
[----:B------:R-:W-:-:S05]  /*76e0*/  FFMA R3, R78, R154, R3 ;  /* 0x0000009a4e037223 */ /* 0x000fca0000000003 */
[----:B------:R0:W-:Y:S05]  /*76f0*/  @P3 STG.E desc[UR36][R8.64+0x1a0], R3 ;  /* 0x0001a00308003986 */ /* 0x0001ea000c101924 */
[----:B------:R-:W-:Y:S05]  /*7700*/  @!P2 BRA `(.L_x_263) ;  /* 0x000000000004a947 */ /* 0x000fea0003800000 */
[----:B------:R0:W5:Y:S02]  /*7710*/  LDG.E.LTC128B R174, desc[UR36][R10.64+0x1a4] ;  /* 0x0001a4240aae7981 */ /* 0x000164000c1e1920 */
.L_x_263:
[----:B------:R-:W-:Y:S05]  /*7720*/  BSYNC B1 ;  /* 0x0000000000017941 */ /* 0x000fea0003800000 */
.L_x_262:
[----:B-----5:R-:W-:Y:S01]  /*7730*/  FMUL R12, R174, R155 ;  /* 0x0000009bae0c7220 */ /* 0x020fe20000400000 */
[----:B------:R-:W-:Y:S01]  /*7740*/  ISETP.GT.AND P3, PT, R0, 0x70, P0 ;  /* 0x000000700000780c */ /* 0x000fe20000764270 */
[----:B------:R-:W-:Y:S02]  /*7750*/  BSSY B1, `(.L_x_264) ;  /* 0x0000005000017945 */ /* 0x000fe40003800000 */
[----:B------:R-:W-:-:S05]  /*7760*/  FFMA R79, R79, R154, R12 ;  /* 0x0000009a4f4f7223 */ /* 0x000fca000000000c */
[----:B------:R0:W-:Y:S05]  /*7770*/  @P2 STG.E desc[UR36][R8.64+0x1a4], R79 ;  /* 0x0001a44f08002986 */ /* 0x0001ea000c101924 */
[----:B------:R-:W-:Y:S05]  /*7780*/  @!P3 BRA `(.L_x_265) ;  /* 0x000000000004b947 */ /* 0x000fea0003800000 */
[----:B------:R0:W5:Y:S02]  /*7790*/  LDG.E.LTC128B R174, desc[UR36][R4.64+0x1c0] ;  /* 0x0001c02404ae7981 */ /* 0x000164000c1e1920 */
.L_x_265:
[----:B------:R-:W-:Y:S05]  /*77a0*/  BSYNC B1 ;  /* 0x0000000000017941 */ /* 0x000fea0003800000 */
.L_x_264:
[----:B0----5:R-:W-:Y:S01]  /*77b0*/  FMUL R3, R174, R155 ;  /* 0x0000009bae037220 */ /* 0x021fe20000400000 */
[----:B------:R-:W-:Y:S01]  /*77c0*/  ISETP.GT.AND P2, PT, R0, 0x71, P0 ;  /* 0x000000710000780c */ /* 0x000fe20000744270 */
[----:B------:R-:W-:Y:S02]  /*77d0*/  BSSY B1, `(.L_x_266) ;  /* 0x0000005000017945 */ /* 0x000fe40003800000 */
[----:B------:R-:W-:-:S05]  /*77e0*/  FFMA R3, R80, R154, R3 ;  /* 0x0000009a50037223 */ /* 0x000fca0000000003 */
[----:B------:R0:W-:Y:S05]  /*77f0*/  @P3 STG.E desc[UR36][R6.64+0x1c0], R3 ;  /* 0x0001c00306003986 */ /* 0x0001ea000c101924 */
[----:B------:R-:W-:Y:S05]  /*7800*/  @!P2 BRA `(.L_x_267) ;  /* 0x000000000004a947 */ /* 0x000fea0003800000 */
[----:B------:R0:W5:Y:S02]  /*7810*/  LDG.E.LTC128B R174, desc[UR36][R4.64+0x1c4] ;  /* 0x0001c42404ae7981 */ /* 0x000164000c1e1920 */
.L_x_267:
[----:B------:R-:W-:Y:S05]  /*7820*/  BSYNC B1 ;  /* 0x0000000000017941 */ /* 0x000fea0003800000 */
.L_x_266:
[----:B-----5:R-:W-:Y:S01]  /*7830*/  FMUL R12, R174, R155 ;  /* 0x0000009bae0c7220 */ /* 0x020fe20000400000 */
[----:B------:R-:W-:Y:S01]  /*7840*/  ISETP.GT.AND P3, PT, R0, 0x70, P1 ;  /* 0x000000700000780c */ /* 0x000fe20000f64270 */
[----:B------:R-:W-:Y:S02]  /*7850*/  BSSY B1, `(.L_x_268) ;  /* 0x0000005000017945 */ /* 0x000fe40003800000 */
[----:B------:R-:W-:-:S05]  /*7860*/  FFMA R81, R81, R154, R12 ;  /* 0x0000009a51517223 */ /* 0x000fca000000000c */
[----:B------:R0:W-:Y:S05]  /*7870*/  @P2 STG.E desc[UR36][R6.64+0x1c4], R81 ;  /* 0x0001c45106002986 */ /* 0x0001ea000c101924 */
[----:B------:R-:W-:Y:S05]  /*7880*/  @!P3 BRA `(.L_x_269) ;  /* 0x000000000004b947 */ /* 0x000fea0003800000 */
[----:B------:R0:W5:Y:S02]  /*7890*/  LDG.E.LTC128B R174, desc[UR36][R10.64+0x1c0] ;  /* 0x0001c0240aae7981 */ /* 0x000164000c1e1920 */
.L_x_269:
[----:B------:R-:W-:Y:S05]  /*78a0*/  BSYNC B1 ;  /* 0x0000000000017941 */ /* 0x000fea0003800000 */
.L_x_268:
[----:B0----5:R-:W-:Y:S01]  /*78b0*/  FMUL R3, R174, R155 ;  /* 0x0000009bae037220 */ /* 0x021fe20000400000 */
[----:B------:R-:W-:Y:S01]  /*78c0*/  ISETP.GT.AND P2, PT, R0, 0x71, P1 ;  /* 0x000000710000780c */ /* 0x000fe20000f44270 */
[----:B------:R-:W-:Y:S02]  /*78d0*/  BSSY B1, `(.L_x_270) ;  /* 0x0000005000017945 */ /* 0x000fe40003800000 */
[----:B------:R-:W-:-:S05]  /*78e0*/  FFMA R3, R82, R154, R3 ;  /* 0x0000009a52037223 */ /* 0x000fca0000000003 */
[----:B------:R0:W-:Y:S05]  /*78f0*/  @P3 STG.E desc[UR36][R8.64+0x1c0], R3 ;  /* 0x0001c00308003986 */ /* 0x0001ea000c101924 */
[----:B------:R-:W-:Y:S05]  /*7900*/  @!P2 BRA `(.L_x_271) ;  /* 0x000000000004a947 */ /* 0x000fea0003800000 */
[----:B------:R0:W5:Y:S02]  /*7910*/  LDG.E.LTC128B R174, desc[UR36][R10.64+0x1c4] ;  /* 0x0001c4240aae7981 */ /* 0x000164000c1e1920 */
.L_x_271:
[----:B------:R-:W-:Y:S05]  /*7920*/  BSYNC B1 ;  /* 0x0000000000017941 */ /* 0x000fea0003800000 */
.L_x_270:
[----:B-----5:R-:W-:Y:S01]  /*7930*/  FMUL R12, R174, R155 ;  /* 0x0000009bae0c7220 */ /* 0x020fe20000400000 */
[----:B------:R-:W-:Y:S01]  /*7940*/  ISETP.GT.AND P3, PT, R0, 0x78, P0 ;  /* 0x000000780000780c */ /* 0x000fe20000764270 */
[----:B------:R-:W-:Y:S02]  /*7950*/  BSSY B1, `(.L_x_272) ;  /* 0x0000005000017945 */ /* 0x000fe40003800000 */
[----:B------:R-:W-:-:S05]  /*7960*/  FFMA R83, R83, R154, R12 ;  /* 0x0000009a53537223 */ /* 0x000fca000000000c */
[----:B------:R0:W-:Y:S05]  /*7970*/  @P2 STG.E desc[UR36][R8.64+0x1c4], R83 ;  /* 0x0001c45308002986 */ /* 0x0001ea000c101924 */
[----:B------:R-:W-:Y:S05]  /*7980*/  @!P3 BRA `(.L_x_273) ;  /* 0x000000000004b947 */ /* 0x000fea0003800000 */
[----:B------:R0:W5:Y:S02]  /*7990*/  LDG.E.LTC128B R174, desc[UR36][R4.64+0x1e0] ;  /* 0x0001e02404ae7981 */ /* 0x000164000c1e1920 */
.L_x_273:
[----:B------:R-:W-:Y:S05]  /*79a0*/  BSYNC B1 ;  /* 0x0000000000017941 */ /* 0x000fea0003800000 */
.L_x_272:
[----:B0----5:R-:W-:Y:S01]  /*79b0*/  FMUL R3, R174, R155 ;  /* 0x0000009bae037220 */ /* 0x021fe20000400000 */
[----:B------:R-:W-:Y:S01]  /*79c0*/  ISETP.GT.AND P0, PT, R0, 0x79, P0 ;  /* 0x000000790000780c */ /* 0x000fe20000704270 */
[----:B------:R-:W-:Y:S02]  /*79d0*/  BSSY B1, `(.L_x_274) ;  /* 0x0000005000017945 */ /* 0x000fe40003800000 */
[----:B------:R-:W-:-:S05]  /*79e0*/  FFMA R3, R84, R154, R3 ;  /* 0x0000009a54037223 */ /* 0x000fca0000000003 */
[----:B------:R0:W-:Y:S05]  /*79f0*/  @P3 STG.E desc[UR36][R6.64+0x1e0], R3 ;  /* 0x0001e00306003986 */ /* 0x0001ea000c101924 */
[----:B------:R-:W-:Y:S05]  /*7a00*/  @!P0 BRA `(.L_x_275) ;  /* 0x0000000000048947 */ /* 0x000fea0003800000 */
[----:B------:R0:W5:Y:S02]  /*7a10*/  LDG.E.LTC128B R174, desc[UR36][R4.64+0x1e4] ;  /* 0x0001e42404ae7981 */ /* 0x000164000c1e1920 */
.L_x_275:
[----:B------:R-:W-:Y:S05]  /*7a20*/  BSYNC B1 ;  /* 0x0000000000017941 */ /* 0x000fea0003800000 */
.L_x_274:
[----:B0-2--5:R-:W-:Y:S01]  /*7a30*/  FMUL R4, R174, R155 ;  /* 0x0000009bae047220 */ /* 0x025fe20000400000 */
[----:B------:R-:W-:Y:S01]  /*7a40*/  ISETP.GT.AND P2, PT, R0, 0x78, P1 ;  /* 0x000000780000780c */ /* 0x000fe20000f44270 */
[----:B------:R-:W-:Y:S02]  /*7a50*/  BSSY B1, `(.L_x_276) ;  /* 0x0000005000017945 */ /* 0x000fe40003800000 */
[----:B------:R-:W-:-:S05]  /*7a60*/  FFMA R85, R85, R154, R4 ;  /* 0x0000009a55557223 */ /* 0x000fca0000000004 */
[----:B------:R0:W-:Y:S05]  /*7a70*/  @P0 STG.E desc[UR36][R6.64+0x1e4], R85 ;  /* 0x0001e45506000986 */ /* 0x0001ea000c101924 */
[----:B------:R-:W-:Y:S05]  /*7a80*/  @!P2 BRA `(.L_x_277) ;  /* 0x000000000004a947 */ /* 0x000fea0003800000 */
[----:B------:R2:W5:Y:S02]  /*7a90*/  LDG.E.LTC128B R174, desc[UR36][R10.64+0x1e0] ;  /* 0x0001e0240aae7981 */ /* 0x000564000c1e1920 */
.L_x_277:
[----:B------:R-:W-:Y:S05]  /*7aa0*/  BSYNC B1 ;  /* 0x0000000000017941 */ /* 0x000fea0003800000 */
.L_x_276:
[----:B-----5:R-:W-:Y:S01]  /*7ab0*/  FMUL R3, R174, R155 ;  /* 0x0000009bae037220 */ /* 0x020fe20000400000 */
[----:B------:R-:W-:Y:S01]  /*7ac0*/  @P2 IMAD.MOV.U32 R4, RZ, RZ, R8 ;  /* 0x000000ffff042224 */ /* 0x000fe200078e0008 */
[----:B------:R-:W-:Y:S01]  /*7ad0*/  @P2 MOV R5, R9 ;  /* 0x0000000900052202 */ /* 0x000fe20000000f00 */
[----:B------:R-:W-:Y:S01]  /*7ae0*/  BSSY B1, `(.L_x_278) ;  /* 0x0000006000017945 */ /* 0x000fe20003800000 */
[----:B------:R-:W-:Y:S01]  /*7af0*/  FFMA R3, R86, R154, R3 ;  /* 0x0000009a56037223 */ /* 0x000fe20000000003 */
[----:B------:R-:W-:-:S04]  /*7b00*/  ISETP.GT.AND P1, PT, R0, 0x79, P1 ;  /* 0x000000790000780c */ /* 0x000fc80000f24270 */
[----:B------:R0:W-:Y:S09]  /*7b10*/  @P2 STG.E desc[UR36][R4.64+0x1e0], R3 ;  /* 0x0001e00304002986 */ /* 0x0001f2000c101924 */
[----:B------:R-:W-:Y:S05]  /*7b20*/  @!P1 BRA `(.L_x_279) ;  /* 0x0000000000049947 */ /* 0x000fea0003800000 */
[----:B------:R0:W5:Y:S02]  /*7b30*/  LDG.E.LTC128B R174, desc[UR36][R10.64+0x1e4] ;  /* 0x0001e4240aae7981 */ /* 0x000164000c1e1920 */
.L_x_279:
[----:B------:R-:W-:Y:S05]  /*7b40*/  BSYNC B1 ;  /* 0x0000000000017941 */ /* 0x000fea0003800000 */
.L_x_278:
[----:B-----5:R-:W-:-:S04]  /*7b50*/  FMUL R174, R174, R155 ;  /* 0x0000009baeae7220 */ /* 0x020fc80000400000 */
[----:B------:R-:W-:Y:S01]  /*7b60*/  FFMA R87, R87, R154, R174 ;  /* 0x0000009a57577223 */ /* 0x000fe200000000ae */
[----:B------:R-:W-:Y:S06]  /*7b70*/  @!P1 BRA `(.L_x_280) ;  /* 0x0000001c002c9947 */ /* 0x000fec0003800000 */
[----:B------:R0:W-:Y:S01]  /*7b80*/  STG.E desc[UR36][R8.64+0x1e4], R87 ;  /* 0x0001e45708007986 */ /* 0x0001e2000c101924 */
[----:B------:R-:W-:Y:S05]  /*7b90*/  BRA `(.L_x_280) ;  /* 0x0000001c00247947 */ /* 0x000fea0003800000 */
.L_x_29:
[----:B------:R-:W-:Y:S01]  /*7ba0*/  ULDC.64 UR4, c[0x0][0x5c0] ;  /* 0x0001700000047ab9 */ /* 0x000fe20000000a00 */
[----:B------:R-:W-:Y:S01]  /*7bb0*/  ISETP.GT.AND P4, PT, R0, 0x1, P0 ;  /* 0x000000010000780c */ /* 0x000fe20000784270 */
[-C--:B------:R-:W-:Y:S01]  /*7bc0*/  FMUL R13, R88, R154.reuse ;  /* 0x0000009a580d7220 */ /* 0x080fe20000400000 */
[----:B------:R-:W-:Y:S01]  /*7bd0*/  LEA R8, P1, R168, UR4, 0x2 ;  /* 0x00000004a8087c11 */ /* 0x000fe2000f8210ff */
[----:B------:R-:W-:Y:S01]  /*7be0*/  IMAD.SHL.U32 R7, R4, 0x20, RZ ;  /* 0x0000002004077824 */ /* 0x000fe200078e00ff */
[----:B------:R-:W-:Y:S01]  /*7bf0*/  ISETP.GT.AND P2, PT, R3, 0x8, PT ;  /* 0x000000080300780c */ /* 0x000fe20003f44270 */
[-C--:B------:R-:W-:Y:S01]  /*7c00*/  FMUL R89, R89, R154.reuse ;  /* 0x0000009a59597220 */ /* 0x080fe20000400000 */
[----:B------:R-:W-:Y:S01]  /*7c10*/  LEA.HI.X R9, R168, UR5, R171, 0x2, P1 ;  /* 0x00000005a8097c11 */ /* 0x000fe200088f14ab */
[-C--:B------:R-:W-:Y:S01]  /*7c20*/  FMUL R91, R91, R154.reuse ;  /* 0x0000009a5b5b7220 */ /* 0x080fe20000400000 */
[----:B------:R-:W-:Y:S01]  /*7c30*/  ISETP.GT.AND P1, PT, R0, RZ, P2 ;  /* 0x000000ff0000720c */ /* 0x000fe20001724270 */
[-C--:B------:R-:W-:Y:S01]  /*7c40*/  FMUL R15, R92, R154.reuse ;  /* 0x0000009a5c0f7220 */ /* 0x080fe20000400000 */
[----:B------:R-:W-:Y:S01]  /*7c50*/  SHF.L.U64.HI R6, R4, 0x5, R5 ;  /* 0x0000000504067819 */ /* 0x000fe20000010205 */
[----:B------:R0:W-:Y:S01]  /*7c60*/  @P3 STG.E desc[UR36][R8.64], R13 ;  /* 0x0000000d08003986 */ /* 0x0001e2000c101924 */
[C---:B------:R-:W-:Y:S01]  /*7c70*/  ISETP.GT.AND P3, PT, R0.reuse, 0x1, P2 ;  /* 0x000000010000780c */ /* 0x040fe20001764270 */
[----:B------:R-:W-:Y:S01]  /*7c80*/  FMUL R93, R93, R154 ;  /* 0x0000009a5d5d7220 */ /* 0x000fe20000400000 */
[----:B------:R-:W-:Y:S01]  /*7c90*/  IADD3 R10, P5, R7, R8, RZ ;  /* 0x00000008070a7210 */ /* 0x000fe20007fbe0ff */
[----:B------:R-:W-:Y:S01]  /*7ca0*/  @P4 STG.E desc[UR36][R8.64+0x4], R89 ;  /* 0x0000045908004986 */ /* 0x000fe2000c101924 */
[----:B------:R-:W-:Y:S01]  /*7cb0*/  ISETP.GT.AND P4, PT, R0, 0x8, P0 ;  /* 0x000000080000780c */ /* 0x000fe20000784270 */
[-C--:B------:R-:W-:Y:S01]  /*7cc0*/  FMUL R21, R94, R154.reuse ;  /* 0x0000009a5e157220 */ /* 0x080fe20000400000 */
[-C--:B------:R-:W-:Y:S01]  /*7cd0*/  FMUL R95, R95, R154.reuse ;  /* 0x0000009a5f5f7220 */ /* 0x080fe20000400000 */
[----:B------:R-:W-:Y:S01]  /*7ce0*/  IMAD.X R11, R6, 0x1, R9, P5 ;  /* 0x00000001060b7824 */ /* 0x000fe200028e0609 */
[----:B------:R-:W-:Y:S01]  /*7cf0*/  ISETP.GT.AND P5, PT, R0, 0x9, P0 ;  /* 0x000000090000780c */ /* 0x000fe200007a4270 */
[-C--:B------:R-:W-:Y:S01]  /*7d00*/  FMUL R97, R97, R154.reuse ;  /* 0x0000009a61617220 */ /* 0x080fe20000400000 */
[-C--:B------:R-:W-:Y:S01]  /*7d10*/  FMUL R99, R99, R154.reuse ;  /* 0x0000009a63637220 */ /* 0x080fe20000400000 */
[-C--:B0-----:R-:W-:Y:S01]  /*7d20*/  FMUL R13, R90, R154.reuse ;  /* 0x0000009a5a0d7220 */ /* 0x081fe20000400000 */
[-C--:B------:R-:W-:Y:S01]  /*7d30*/  FMUL R101, R101, R154.reuse ;  /* 0x0000009a65657220 */ /* 0x080fe20000400000 */
[-C--:B------:R-:W-:Y:S01]  /*7d40*/  FMUL R103, R103, R154.reuse ;  /* 0x0000009a67677220 */ /* 0x080fe20000400000 */
[-C--:B------:R-:W-:Y:S01]  /*7d50*/  FMUL R105, R105, R154.reuse ;  /* 0x0000009a69697220 */ /* 0x080fe20000400000 */
[-C--:B------:R-:W-:Y:S01]  /*7d60*/  FMUL R107, R107, R154.reuse ;  /* 0x0000009a6b6b7220 */ /* 0x080fe20000400000 */
[----:B------:R0:W-:Y:S01]  /*7d70*/  @P1 STG.E desc[UR36][R10.64], R13 ;  /* 0x0000000d0a001986 */ /* 0x0001e2000c101924 */
[C---:B------:R-:W-:Y:S01]  /*7d80*/  ISETP.GT.AND P1, PT, R0.reuse, 0x8, P2 ;  /* 0x000000080000780c */ /* 0x040fe20001724270 */
[-C--:B------:R-:W-:Y:S01]  /*7d90*/  FMUL R109, R109, R154.reuse ;  /* 0x0000009a6d6d7220 */ /* 0x080fe20000400000 */
[-C--:B------:R-:W-:Y:S01]  /*7da0*/  FMUL R111, R111, R154.reuse ;  /* 0x0000009a6f6f7220 */ /* 0x080fe20000400000 */
[----:B------:R-:W-:Y:S01]  /*7db0*/  @P3 STG.E desc[UR36][R10.64+0x4], R91 ;  /* 0x0000045b0a003986 */ /* 0x000fe2000c101924 */
[C---:B------:R-:W-:Y:S01]  /*7dc0*/  ISETP.GT.AND P3, PT, R0.reuse, 0x9, P2 ;  /* 0x000000090000780c */ /* 0x040fe20001764270 */
[-C--:B------:R-:W-:Y:S01]  /*7dd0*/  FMUL R113, R113, R154.reuse ;  /* 0x0000009a71717220 */ /* 0x080fe20000400000 */
[-C--:B------:R-:W-:Y:S01]  /*7de0*/  FMUL R115, R115, R154.reuse ;  /* 0x0000009a73737220 */ /* 0x080fe20000400000 */
[----:B------:R1:W-:Y:S01]  /*7df0*/  @P4 STG.E desc[UR36][R8.64+0x20], R15 ;  /* 0x0000200f08004986 */ /* 0x0003e2000c101924 */
[C---:B------:R-:W-:Y:S01]  /*7e00*/  ISETP.GT.AND P4, PT, R0.reuse, 0x10, P0 ;  /* 0x000000100000780c */ /* 0x040fe20000784270 */
[-C--:B------:R-:W-:Y:S01]  /*7e10*/  FMUL R117, R117, R154.reuse ;  /* 0x0000009a75757220 */ /* 0x080fe20000400000 */
[-C--:B------:R-:W-:Y:S01]  /*7e20*/  FMUL R119, R119, R154.reuse ;  /* 0x0000009a77777220 */ /* 0x080fe20000400000 */
[----:B------:R-:W-:Y:S01]  /*7e30*/  @P5 STG.E desc[UR36][R8.64+0x24], R93 ;  /* 0x0000245d08005986 */ /* 0x000fe2000c101924 */
[----:B------:R-:W-:Y:S01]  /*7e40*/  ISETP.GT.AND P5, PT, R0, 0x11, P0 ;  /* 0x000000110000780c */ /* 0x000fe200007a4270 */
[-C--:B0-----:R-:W-:Y:S01]  /*7e50*/  FMUL R13, R96, R154.reuse ;  /* 0x0000009a600d7220 */ /* 0x081fe20000400000 */
[-C--:B------:R-:W-:Y:S01]  /*7e60*/  FMUL R121, R121, R154.reuse ;  /* 0x0000009a79797220 */ /* 0x080fe20000400000 */
[----:B------:R0:W-:Y:S01]  /*7e70*/  @P1 STG.E desc[UR36][R10.64+0x20], R21 ;  /* 0x000020150a001986 */ /* 0x0001e2000c101924 */
[C---:B------:R-:W-:Y:S01]  /*7e80*/  ISETP.GT.AND P1, PT, R0.reuse, 0x10, P2 ;  /* 0x000000100000780c */ /* 0x040fe20001724270 */
[-C--:B------:R-:W-:Y:S01]  /*7e90*/  FMUL R123, R123, R154.reuse ;  /* 0x0000009a7b7b7220 */ /* 0x080fe20000400000 */
[-C--:B------:R-:W-:Y:S01]  /*7ea0*/  FMUL R125, R125, R154.reuse ;  /* 0x0000009a7d7d7220 */ /* 0x080fe20000400000 */
[----:B------:R-:W-:Y:S01]  /*7eb0*/  @P3 STG.E desc[UR36][R10.64+0x24], R95 ;  /* 0x0000245f0a003986 */ /* 0x000fe2000c101924 */
[----:B------:R-:W-:Y:S01]  /*7ec0*/  ISETP.GT.AND P3, PT, R0, 0x11, P2 ;  /* 0x000000110000780c */ /* 0x000fe20001764270 */
[-C--:B-1----:R-:W-:Y:S01]  /*7ed0*/  FMUL R15, R98, R154.reuse ;  /* 0x0000009a620f7220 */ /* 0x082fe20000400000 */
        /* <DEDUP_REMOVED lines=26> */
[----:B------:R-:W-:Y:S01]  /*8080*/  ISETP.GT.AND P1, PT, R0, 0x20, P2 ;  /* 0x000000200000780c */ /* 0x000fe20001724270 */
[-C--:B------:R-:W-:Y:S01]  /*8090*/  FMUL R147, R147, R154.reuse ;  /* 0x0000009a93937220 */ /* 0x080fe20000400000 */
[----:B------:R-:W-:Y:S01]  /*80a0*/  SHF.L.U32 R23, R4, 0x9, RZ ;  /* 0x0000000904177819 */ /* 0x000fe200000006ff */
[----:B------:R-:W-:Y:S01]  /*80b0*/  @P3 STG.E desc[UR36][R10.64+0x64], R103 ;  /* 0x000064670a003986 */ /* 0x000fe2000c101924 */
[----:B------:R-:W-:Y:S01]  /*80c0*/  ISETP.GT.AND P3, PT, R0, 0x21, P2 ;  /* 0x000000210000780c */ /* 0x000fe20001764270 */
[-C--:B-1----:R-:W-:Y:S01]  /*80d0*/  FMUL R21, R106, R154.reuse ;  /* 0x0000009a6a157220 */ /* 0x082fe20000400000 */
[-C--:B------:R-:W-:Y:S01]  /*80e0*/  FMUL R149, R149, R154.reuse ;  /* 0x0000009a95957220 */ /* 0x080fe20000400000 */
[----:B------:R1:W-:Y:S01]  /*80f0*/  @P4 STG.E desc[UR36][R8.64+0x80], R15 ;  /* 0x0000800f08004986 */ /* 0x0003e2000c101924 */
[----:B------:R-:W-:Y:S01]  /*8100*/  ISETP.GT.AND P4, PT, R0, 0x28, P0 ;  /* 0x000000280000780c */ /* 0x000fe20000784270 */
[-C--:B------:R-:W-:Y:S01]  /*8110*/  FMUL R151, R151, R154.reuse ;  /* 0x0000009a97977220 */ /* 0x080fe20000400000 */
[----:B------:R-:W-:Y:S01]  /*8120*/  SHF.L.U64.HI R5, R4, 0x9, R5 ;  /* 0x0000000904057819 */ /* 0x000fe20000010205 */
        /* <DEDUP_REMOVED lines=86> */
[----:B------:R-:W-:-:S02]  /*8690*/  FMUL R87, R87, R154 ;  /* 0x0000009a57577220 */ /* 0x000fc40000400000 */
[----:B------:R-:W-:Y:S01]  /*86a0*/  @P3 STG.E desc[UR36][R10.64+0x124], R127 ;  /* 0x0001247f0a003986 */ /* 0x000fe2000c101924 */
[----:B------:R-:W-:Y:S01]  /*86b0*/  ISETP.GT.AND P3, PT, R0, 0x51, P2 ;  /* 0x000000510000780c */ /* 0x000fe20001764270 */
[----:B-1----:R-:W-:Y:S02]  /*86c0*/  FMUL R21, R130, R154 ;  /* 0x0000009a82157220 */ /* 0x002fe40000400000 */
[----:B------:R1:W-:Y:S01]  /*86d0*/  @P4 STG.E desc[UR36][R8.64+0x140], R15 ;  /* 0x0001400f08004986 */ /* 0x0003e2000c101924 */
[----:B------:R-:W-:-:S03]  /*86e0*/  ISETP.GT.AND P4, PT, R0, 0x58, P0 ;  /* 0x000000580000780c */ /* 0x000fc60000784270 */
[----:B------:R-:W-:Y:S01]  /*86f0*/  @P5 STG.E desc[UR36][R8.64+0x144], R129 ;  /* 0x0001448108005986 */ /* 0x000fe2000c101924 */
[----:B------:R-:W-:Y:S01]  /*8700*/  ISETP.GT.AND P5, PT, R0, 0x59, P0 ;  /* 0x000000590000780c */ /* 0x000fe200007a4270 */
[----:B0-----:R-:W-:Y:S02]  /*8710*/  FMUL R13, R132, R154 ;  /* 0x0000009a840d7220 */ /* 0x001fe40000400000 */
[----:B------:R0:W-:Y:S01]  /*8720*/  @P1 STG.E desc[UR36][R10.64+0x140], R21 ;  /* 0x000140150a001986 */ /* 0x0001e2000c101924 */
[----:B------:R-:W-:-:S03]  /*8730*/  ISETP.GT.AND P1, PT, R0, 0x58, P2 ;  /* 0x000000580000780c */ /* 0x000fc60001724270 */
        /* <DEDUP_REMOVED lines=32> */
[-C--:B-1----:R-:W-:Y:S02]  /*8940*/  FMUL R15, R146, R154.reuse ;  /* 0x0000009a920f7220 */ /* 0x082fe40000400000 */
[----:B------:R1:W-:Y:S01]  /*8950*/  @P4 STG.E desc[UR36][R8.64+0x1c0], R13 ;  /* 0x0001c00d08004986 */ /* 0x0003e2000c101924 */
[C---:B------:R-:W-:Y:S02]  /*8960*/  ISETP.GT.AND P4, PT, R0.reuse, 0x78, P0 ;  /* 0x000000780000780c */ /* 0x040fe40000784270 */
[----:B------:R-:W-:Y:S01]  /*8970*/  ISETP.GT.AND P0, PT, R0, 0x79, P0 ;  /* 0x000000790000780c */ /* 0x000fe20000704270 */
[----:B------:R-:W-:Y:S01]  /*8980*/  @P5 STG.E desc[UR36][R8.64+0x1c4], R145 ;  /* 0x0001c49108005986 */ /* 0x000fe2000c101924 */
[----:B0-----:R-:W-:-:S03]  /*8990*/  FMUL R21, R148, R154 ;  /* 0x0000009a94157220 */ /* 0x001fc60000400000 */
[----:B------:R0:W-:Y:S01]  /*89a0*/  @P1 STG.E desc[UR36][R10.64+0x1c0], R15 ;  /* 0x0001c00f0a001986 */ /* 0x0001e2000c101924 */
[----:B------:R-:W-:-:S03]  /*89b0*/  ISETP.GT.AND P1, PT, R3, 0x80, PT ;  /* 0x000000800300780c */ /* 0x000fc60003f24270 */
[----:B------:R-:W-:Y:S01]  /*89c0*/  @P3 STG.E desc[UR36][R10.64+0x1c4], R147 ;  /* 0x0001c4930a003986 */ /* 0x000fe2000c101924 */
[C---:B------:R-:W-:Y:S02]  /*89d0*/  ISETP.GT.AND P3, PT, R0.reuse, 0x78, P2 ;  /* 0x000000780000780c */ /* 0x040fe40001764270 */
[----:B------:R-:W-:Y:S01]  /*89e0*/  ISETP.GT.AND P2, PT, R0, 0x79, P2 ;  /* 0x000000790000780c */ /* 0x000fe20001744270 */
[----:B------:R-:W-:Y:S01]  /*89f0*/  @P4 STG.E desc[UR36][R8.64+0x1e0], R21 ;  /* 0x0001e01508004986 */ /* 0x000fe2000c101924 */
[----:B------:R-:W-:-:S03]  /*8a00*/  IADD3 R12, P4, P5, R7, R8, R23 ;  /* 0x00000008070c7210 */ /* 0x000fc60007d9e017 */
[----:B------:R2:W-:Y:S01]  /*8a10*/  @P0 STG.E desc[UR36][R8.64+0x1e4], R149 ;  /* 0x0001e49508000986 */ /* 0x0005e2000c101924 */
[----:B------:R-:W-:Y:S01]  /*8a20*/  ISETP.GT.AND P0, PT, R3, 0x88, PT ;  /* 0x000000880300780c */ /* 0x000fe20003f04270 */
[-C--:B------:R-:W-:Y:S01]  /*8a30*/  FMUL R3, R150, R154.reuse ;  /* 0x0000009a96037220 */ /* 0x080fe20000400000 */
[----:B-1----:R-:W-:Y:S01]  /*8a40*/  IADD3.X R13, R6, R9, R5, P4, P5 ;  /* 0x00000009060d7210 */ /* 0x002fe200027ea405 */
[----:B0-----:R-:W-:Y:S01]  /*8a50*/  FMUL R15, R24, R154 ;  /* 0x0000009a180f7220 */ /* 0x001fe20000400000 */
[C---:B------:R-:W-:Y:S02]  /*8a60*/  ISETP.GT.AND P4, PT, R0.reuse, RZ, P1 ;  /* 0x000000ff0000720c */ /* 0x040fe40000f84270 */
[----:B------:R-:W-:Y:S01]  /*8a70*/  IADD3 R4, P5, R23, R8, RZ ;  /* 0x0000000817047210 */ /* 0x000fe20007fbe0ff */
[----:B------:R0:W-:Y:S01]  /*8a80*/  @P3 STG.E desc[UR36][R10.64+0x1e0], R3 ;  /* 0x0001e0030a003986 */ /* 0x0001e2000c101924 */
[----:B------:R-:W-:-:S03]  /*8a90*/  ISETP.GT.AND P3, PT, R0, 0x1, P1 ;  /* 0x000000010000780c */ /* 0x000fc60000f64270 */
[----:B------:R-:W-:Y:S01]  /*8aa0*/  IMAD.X R5, R5, 0x1, R9, P5 ;  /* 0x0000000105057824 */ /* 0x000fe200028e0609 */
[----:B------:R1:W-:Y:S01]  /*8ab0*/  @P2 STG.E desc[UR36][R10.64+0x1e4], R151 ;  /* 0x0001e4970a002986 */ /* 0x0003e2000c101924 */
[C---:B------:R-:W-:Y:S02]  /*8ac0*/  ISETP.GT.AND P2, PT, R0.reuse, RZ, P0 ;  /* 0x000000ff0000720c */ /* 0x040fe40000744270 */
[----:B------:R-:W-:Y:S02]  /*8ad0*/  ISETP.GT.AND P5, PT, R0, 0x1, P0 ;  /* 0x000000010000780c */ /* 0x000fe400007a4270 */
[----:B------:R3:W-:Y:S01]  /*8ae0*/  @P4 STG.E desc[UR36][R4.64], R15 ;  /* 0x0000000f04004986 */ /* 0x0007e2000c101924 */
[C---:B--2---:R-:W-:Y:S01]  /*8af0*/  IADD3 R8, P4, R7.reuse, R4, RZ ;  /* 0x0000000407087210 */ /* 0x044fe20007f9e0ff */
[----:B0-----:R-:W-:Y:S02]  /*8b00*/  FMUL R3, R26, R154 ;  /* 0x0000009a1a037220 */ /* 0x001fe40000400000 */
[----:B------:R-:W-:Y:S01]  /*8b10*/  @P3 STG.E desc[UR36][R4.64+0x4], R25 ;  /* 0x0000041904003986 */ /* 0x000fe2000c101924 */
[----:B------:R-:W-:Y:S01]  /*8b20*/  ISETP.GT.AND P3, PT, R0, 0x8, P1 ;  /* 0x000000080000780c */ /* 0x000fe20000f64270 */
[----:B------:R-:W-:Y:S01]  /*8b30*/  IMAD.X R9, R6, 0x1, R5, P4 ;  /* 0x0000000106097824 */ /* 0x000fe200020e0605 */
[----:B-1----:R-:W-:Y:S01]  /*8b40*/  IADD3 R10, P4, R7, R4, RZ ;  /* 0x00000004070a7210 */ /* 0x002fe20007f9e0ff */
[----:B------:R-:W-:-:S03]  /*8b50*/  FMUL R7, R28, R154 ;  /* 0x0000009a1c077220 */ /* 0x000fc60000400000 */
[----:B------:R0:W-:Y:S01]  /*8b60*/  @P2 STG.E desc[UR36][R8.64], R3 ;  /* 0x0000000308002986 */ /* 0x0001e2000c101924 */
[----:B------:R-:W-:Y:S01]  /*8b70*/  ISETP.GT.AND P2, PT, R0, 0x8, P0 ;  /* 0x000000080000780c */ /* 0x000fe20000744270 */
[-C--:B---3--:R-:W-:Y:S01]  /*8b80*/  FMUL R15, R30, R154.reuse ;  /* 0x0000009a1e0f7220 */ /* 0x088fe20000400000 */
[----:B------:R-:W-:Y:S01]  /*8b90*/  IADD3.X R11, R6, R5, RZ, P4, !PT ;  /* 0x00000005060b7210 */ /* 0x000fe200027fe4ff */
[----:B------:R1:W-:Y:S01]  /*8ba0*/  @P5 STG.E desc[UR36][R8.64+0x4], R27 ;  /* 0x0000041b08005986 */ /* 0x0003e2000c101924 */
[C---:B------:R-:W-:Y:S02]  /*8bb0*/  ISETP.GT.AND P5, PT, R0.reuse, 0x9, P1 ;  /* 0x000000090000780c */ /* 0x040fe40000fa4270 */
[C---:B------:R-:W-:Y:S01]  /*8bc0*/  ISETP.GT.AND P4, PT, R0.reuse, 0x11, P1 ;  /* 0x000000110000780c */ /* 0x040fe20000f84270 */
[----:B------:R-:W-:Y:S01]  /*8bd0*/  @P3 STG.E desc[UR36][R4.64+0x20], R7 ;  /* 0x0000200704003986 */ /* 0x000fe2000c101924 */
[----:B------:R-:W-:Y:S01]  /*8be0*/  ISETP.GT.AND P3, PT, R0, 0x9, P0 ;  /* 0x000000090000780c */ /* 0x000fe20000764270 */
[-C--:B0-----:R-:W-:Y:S01]  /*8bf0*/  FMUL R3, R32, R154.reuse ;  /* 0x0000009a20037220 */ /* 0x081fe20000400000 */
[----:B-1----:R-:W-:-:S07]  /*8c00*/  FMUL R9, R34, R154 ;  /* 0x0000009a22097220 */ /* 0x002fce0000400000 */
[----:B------:R-:W-:Y:S01]  /*8c10*/  @P5 STG.E desc[UR36][R4.64+0x24], R29 ;  /* 0x0000241d04005986 */ /* 0x000fe2000c101924 */
[----:B------:R-:W-:-:S03]  /*8c20*/  ISETP.GT.AND P5, PT, R0, 0x10, P1 ;  /* 0x000000100000780c */ /* 0x000fc60000fa4270 */
[----:B------:R0:W-:Y:S01]  /*8c30*/  @P2 STG.E desc[UR36][R10.64+0x20], R15 ;  /* 0x0000200f0a002986 */ /* 0x0001e2000c101924 */
[----:B------:R-:W-:-:S03]  /*8c40*/  ISETP.GT.AND P2, PT, R0, 0x10, P0 ;  /* 0x000000100000780c */ /* 0x000fc60000744270 */
[----:B------:R-:W-:Y:S01]  /*8c50*/  @P3 STG.E desc[UR36][R12.64+0x24], R31 ;  /* 0x0000241f0c003986 */ /* 0x000fe2000c101924 */
[----:B------:R-:W-:-:S03]  /*8c60*/  ISETP.GT.AND P3, PT, R0, 0x11, P0 ;  /* 0x000000110000780c */ /* 0x000fc60000764270 */
[----:B------:R-:W-:Y:S01]  /*8c70*/  @P4 STG.E desc[UR36][R4.64+0x44], R33 ;  /* 0x0000442104004986 */ /* 0x000fe2000c101924 */
[----:B------:R-:W-:-:S03]  /*8c80*/  ISETP.GT.AND P4, PT, R0, 0x18, P1 ;  /* 0x000000180000780c */ /* 0x000fc60000f84270 */
[----:B------:R1:W-:Y:S01]  /*8c90*/  @P5 STG.E desc[UR36][R4.64+0x40], R3 ;  /* 0x0000400304005986 */ /* 0x0003e2000c101924 */
[----:B------:R-:W-:Y:S01]  /*8ca0*/  ISETP.GT.AND P5, PT, R0, 0x19, P1 ;  /* 0x000000190000780c */ /* 0x000fe20000fa4270 */
[----:B------:R-:W-:Y:S02]  /*8cb0*/  @P2 IMAD.MOV.U32 R6, RZ, RZ, R12 ;  /* 0x000000ffff062224 */ /* 0x000fe400078e000c */
[----:B0-----:R-:W-:Y:S01]  /*8cc0*/  FMUL R11, R36, R154 ;  /* 0x0000009a240b7220 */ /* 0x001fe20000400000 */
[----:B------:R-:W-:-:S05]  /*8cd0*/  @P2 IMAD.MOV.U32 R7, RZ, RZ, R13 ;  /* 0x000000ffff072224 */ /* 0x000fca00078e000d */
[----:B------:R0:W-:Y:S01]  /*8ce0*/  @P2 STG.E desc[UR36][R6.64+0x40], R9 ;  /* 0x0000400906002986 */ /* 0x0001e2000c101924 */
[----:B------:R-:W-:Y:S01]  /*8cf0*/  ISETP.GT.AND P2, PT, R0, 0x18, P0 ;  /* 0x000000180000780c */ /* 0x000fe20000744270 */
[----:B-1----:R-:W-:Y:S01]  /*8d00*/  FMUL R3, R38, R154 ;  /* 0x0000009a26037220 */ /* 0x002fe20000400000 */
[----:B0-----:R-:W-:Y:S01]  /*8d10*/  @P3 MOV R6, R12 ;  /* 0x0000000c00063202 */ /* 0x001fe20000000f00 */
[----:B------:R-:W-:Y:S02]  /*8d20*/  @P3 IMAD.MOV.U32 R7, RZ, RZ, R13 ;  /* 0x000000ffff073224 */ /* 0x000fe400078e000d */
[----:B------:R-:W-:-:S03]  /*8d30*/  FMUL R9, R40, R154 ;  /* 0x0000009a28097220 */ /* 0x000fc60000400000 */
[----:B------:R0:W-:Y:S01]  /*8d40*/  @P3 STG.E desc[UR36][R6.64+0x44], R35 ;  /* 0x0000442306003986 */ /* 0x0001e2000c101924 */
[----:B------:R-:W-:-:S03]  /*8d50*/  ISETP.GT.AND P3, PT, R0, 0x19, P0 ;  /* 0x000000190000780c */ /* 0x000fc60000764270 */
[----:B------:R1:W-:Y:S01]  /*8d60*/  @P4 STG.E desc[UR36][R4.64+0x60], R11 ;  /* 0x0000600b04004986 */ /* 0x0003e2000c101924 */
[----:B------:R-:W-:-:S03]  /*8d70*/  ISETP.GT.AND P4, PT, R0, 0x20, P1 ;  /* 0x000000200000780c */ /* 0x000fc60000f84270 */
[----:B------:R-:W-:Y:S01]  /*8d80*/  @P5 STG.E desc[UR36][R4.64+0x64], R37 ;  /* 0x0000642504005986 */ /* 0x000fe2000c101924 */
[----:B------:R-:W-:Y:S01]  /*8d90*/  ISETP.GT.AND P5, PT, R0, 0x21, P1 ;  /* 0x000000210000780c */ /* 0x000fe20000fa4270 */
[----:B0-----:R-:W-:Y:S01]  /*8da0*/  @P2 IMAD.MOV.U32 R6, RZ, RZ, R12 ;  /* 0x000000ffff062224 */ /* 0x001fe200078e000c */
[----:B------:R-:W-:Y:S01]  /*8db0*/  @P2 MOV R7, R13 ;  /* 0x0000000d00072202 */ /* 0x000fe20000000f00 */
[----:B-1----:R-:W-:-:S04]  /*8dc0*/  FMUL R11, R42, R154 ;  /* 0x0000009a2a0b7220 */ /* 0x002fc80000400000 */
[----:B------:R0:W-:Y:S01]  /*8dd0*/  @P2 STG.E desc[UR36][R6.64+0x60], R3 ;  /* 0x0000600306002986 */ /* 0x0001e2000c101924 */
[----:B------:R-:W-:Y:S01]  /*8de0*/  ISETP.GT.AND P2, PT, R0, 0x20, P0 ;  /* 0x000000200000780c */ /* 0x000fe20000744270 */
[----:B0-----:R-:W-:Y:S02]  /*8df0*/  @P3 IMAD.MOV.U32 R6, RZ, RZ, R12 ;  /* 0x000000ffff063224 */ /* 0x001fe400078e000c */
[----:B------:R-:W-:Y:S01]  /*8e00*/  FMUL R3, R44, R154 ;  /* 0x0000009a2c037220 */ /* 0x000fe20000400000 */
[----:B------:R-:W-:-:S05]  /*8e10*/  @P3 IMAD.MOV.U32 R7, RZ, RZ, R13 ;  /* 0x000000ffff073224 */ /* 0x000fca00078e000d */
[----:B------:R0:W-:Y:S01]  /*8e20*/  @P3 STG.E desc[UR36][R6.64+0x64], R39 ;  /* 0x0000642706003986 */ /* 0x0001e2000c101924 */
[----:B------:R-:W-:-:S03]  /*8e30*/  ISETP.GT.AND P3, PT, R0, 0x21, P0 ;  /* 0x000000210000780c */ /* 0x000fc60000764270 */
[----:B------:R1:W-:Y:S01]  /*8e40*/  @P4 STG.E desc[UR36][R4.64+0x80], R9 ;  /* 0x0000800904004986 */ /* 0x0003e2000c101924 */
[----:B------:R-:W-:-:S03]  /*8e50*/  ISETP.GT.AND P4, PT, R0, 0x28, P1 ;  /* 0x000000280000780c */ /* 0x000fc60000f84270 */
[----:B------:R-:W-:Y:S01]  /*8e60*/  @P5 STG.E desc[UR36][R4.64+0x84], R41 ;  /* 0x0000842904005986 */ /* 0x000fe2000c101924 */
[----:B------:R-:W-:Y:S02]  /*8e70*/  ISETP.GT.AND P5, PT, R0, 0x29, P1 ;  /* 0x000000290000780c */ /* 0x000fe40000fa4270 */
[----:B0-----:R-:W-:Y:S01]  /*8e80*/  @P2 MOV R6, R12 ;  /* 0x0000000c00062202 */ /* 0x001fe20000000f00 */
[----:B------:R-:W-:Y:S02]  /*8e90*/  @P2 IMAD.MOV.U32 R7, RZ, RZ, R13 ;  /* 0x000000ffff072224 */ /* 0x000fe400078e000d */
[----:B-1----:R-:W-:-:S03]  /*8ea0*/  FMUL R9, R46, R154 ;  /* 0x0000009a2e097220 */ /* 0x002fc60000400000 */
[----:B------:R0:W-:Y:S01]  /*8eb0*/  @P2 STG.E desc[UR36][R6.64+0x80], R11 ;  /* 0x0000800b06002986 */ /* 0x0001e2000c101924 */
[----:B------:R-:W-:Y:S01]  /*8ec0*/  ISETP.GT.AND P2, PT, R0, 0x28, P0 ;  /* 0x000000280000780c */ /* 0x000fe20000744270 */
[----:B0-----:R-:W-:Y:S01]  /*8ed0*/  @P3 IMAD.MOV.U32 R6, RZ, RZ, R12 ;  /* 0x000000ffff063224 */ /* 0x001fe200078e000c */
[----:B------:R-:W-:Y:S01]  /*8ee0*/  @P3 MOV R7, R13 ;  /* 0x0000000d00073202 */ /* 0x000fe20000000f00 */
[----:B------:R-:W-:-:S04]  /*8ef0*/  FMUL R11, R48, R154 ;  /* 0x0000009a300b7220 */ /* 0x000fc80000400000 */
[----:B------:R0:W-:Y:S01]  /*8f00*/  @P3 STG.E desc[UR36][R6.64+0x84], R43 ;  /* 0x0000842b06003986 */ /* 0x0001e2000c101924 */
[----:B------:R-:W-:-:S03]  /*8f10*/  ISETP.GT.AND P3, PT, R0, 0x29, P0 ;  /* 0x000000290000780c */ /* 0x000fc60000764270 */
[----:B------:R1:W-:Y:S01]  /*8f20*/  @P4 STG.E desc[UR36][R4.64+0xa0], R3 ;  /* 0x0000a00304004986 */ /* 0x0003e2000c101924 */
[----:B------:R-:W-:-:S03]  /*8f30*/  ISETP.GT.AND P4, PT, R0, 0x30, P1 ;  /* 0x000000300000780c */ /* 0x000fc60000f84270 */
[----:B------:R-:W-:Y:S01]  /*8f40*/  @P5 STG.E desc[UR36][R4.64+0xa4], R45 ;  /* 0x0000a42d04005986 */ /* 0x000fe2000c101924 */
[----:B------:R-:W-:Y:S01]  /*8f50*/  ISETP.GT.AND P5, PT, R0, 0x31, P1 ;  /* 0x000000310000780c */ /* 0x000fe20000fa4270 */
[----:B0-----:R-:W-:Y:S02]  /*8f60*/  @P2 IMAD.MOV.U32 R6, RZ, RZ, R12 ;  /* 0x000000ffff062224 */ /* 0x001fe400078e000c */
[----:B------:R-:W-:Y:S02]  /*8f70*/  @P2 IMAD.MOV.U32 R7, RZ, RZ, R13 ;  /* 0x000000ffff072224 */ /* 0x000fe400078e000d */
[----:B-1----:R-:W-:-:S03]  /*8f80*/  FMUL R3, R50, R154 ;  /* 0x0000009a32037220 */ /* 0x002fc60000400000 */
[----:B------:R0:W-:Y:S01]  /*8f90*/  @P2 STG.E desc[UR36][R6.64+0xa0], R9 ;  /* 0x0000a00906002986 */ /* 0x0001e2000c101924 */
[----:B------:R-:W-:Y:S02]  /*8fa0*/  ISETP.GT.AND P2, PT, R0, 0x30, P0 ;  /* 0x000000300000780c */ /* 0x000fe40000744270 */
        /* <DEDUP_REMOVED lines=118> */
[C---:B------:R-:W-:Y:S02]  /*9710*/  ISETP.GT.AND P4, PT, R0.reuse, 0x71, P0 ;  /* 0x000000710000780c */ /* 0x040fe40000784270 */
[C---:B------:R-:W-:Y:S01]  /*9720*/  ISETP.GT.AND P0, PT, R0.reuse, 0x79, P0 ;  /* 0x000000790000780c */ /* 0x040fe20000704270 */
[----:B------:R-:W-:Y:S01]  /*9730*/  @P2 STG.E desc[UR36][R4.64+0x1c4], R81 ;  /* 0x0001c45104002986 */ /* 0x000fe2000c101924 */
[C---:B------:R-:W-:Y:S02]  /*9740*/  ISETP.GT.AND P2, PT, R0.reuse, 0x78, P1 ;  /* 0x000000780000780c */ /* 0x040fe40000f44270 */
[----:B------:R-:W-:-:S03]  /*9750*/  ISETP.GT.AND P1, PT, R0, 0x79, P1 ;  /* 0x000000790000780c */ /* 0x000fc60000f24270 */
[----:B0-----:R-:W-:Y:S02]  /*9760*/  @P3 IMAD.MOV.U32 R6, RZ, RZ, R12 ;  /* 0x000000ffff063224 */ /* 0x001fe400078e000c */
[----:B------:R-:W-:Y:S02]  /*9770*/  @P3 IMAD.MOV.U32 R7, RZ, RZ, R13 ;  /* 0x000000ffff073224 */ /* 0x000fe400078e000d */
[----:B-1----:R-:W-:-:S03]  /*9780*/  FMUL R11, R86, R154 ;  /* 0x0000009a560b7220 */ /* 0x002fc60000400000 */
[----:B------:R0:W-:Y:S02]  /*9790*/  @P3 STG.E desc[UR36][R6.64+0x1c0], R3 ;  /* 0x0001c00306003986 */ /* 0x0001e4000c101924 */
[----:B0-----:R-:W-:Y:S01]  /*97a0*/  @P4 MOV R6, R12 ;  /* 0x0000000c00064202 */ /* 0x001fe20000000f00 */
[----:B------:R-:W-:-:S05]  /*97b0*/  @P4 IMAD.MOV.U32 R7, RZ, RZ, R13 ;  /* 0x000000ffff074224 */ /* 0x000fca00078e000d */
[----:B------:R-:W-:Y:S04]  /*97c0*/  @P4 STG.E desc[UR36][R6.64+0x1c4], R83 ;  /* 0x0001c45306004986 */ /* 0x000fe8000c101924 */
[----:B------:R-:W-:Y:S04]  /*97d0*/  @P2 STG.E desc[UR36][R4.64+0x1e0], R9 ;  /* 0x0001e00904002986 */ /* 0x000fe8000c101924 */
[----:B------:R0:W-:Y:S02]  /*97e0*/  @P1 STG.E desc[UR36][R4.64+0x1e4], R85 ;  /* 0x0001e45504001986 */ /* 0x0001e4000c101924 */
[----:B0-----:R-:W-:Y:S01]  /*97f0*/  @P5 IMAD.MOV.U32 R4, RZ, RZ, R12 ;  /* 0x000000ffff045224 */ /* 0x001fe200078e000c */
[----:B------:R-:W-:-:S05]  /*9800*/  @P5 MOV R5, R13 ;  /* 0x0000000d00055202 */ /* 0x000fca0000000f00 */
[----:B------:R0:W-:Y:S04]  /*9810*/  @P5 STG.E desc[UR36][R4.64+0x1e0], R11 ;  /* 0x0001e00b04005986 */ /* 0x0001e8000c101924 */
[----:B------:R0:W-:Y:S02]  /*9820*/  @P0 STG.E desc[UR36][R12.64+0x1e4], R87 ;  /* 0x0001e4570c000986 */ /* 0x0001e4000c101924 */
.L_x_280:
[----:B------:R-:W-:Y:S05]  /*9830*/  BSYNC B0 ;  /* 0x0000000000007941 */ /* 0x000fea0003800000 */
.L_x_28:
[----:B------:R-:W-:Y:S01]  /*9840*/  ULDC UR4, c[0x0][0xc] ;  /* 0x0000030000047ab9 */ /* 0x000fe20000000800 */
[----:B------:R-:W-:Y:S01]  /*9850*/  ULDC UR5, c[0x0][0x10] ;  /* 0x0000040000057ab9 */ /* 0x000fe20000000800 */
[----:B0-----:R-:W0:Y:S01]  /*9860*/  LDC R3, c[0x0][0x14] ;  /* 0x00000500ff037b82 */ /* 0x001e220000000800 */
[----:B------:R-:W-:Y:S01]  /*9870*/  UIMAD.WIDE.U32 UR4, UR4, UR5, URZ ;  /* 0x00000005040472a5 */ /* 0x000fe2000f8e003f */
[----:B------:R-:W-:Y:S01]  /*9880*/  PRMT R0, RZ, 0x7610, R0 ;  /* 0x00007610ff007816 */ /* 0x000fe20000000000 */
[----:B------:R-:W-:Y:S01]  /*9890*/  IMAD.MOV.U32 R153, RZ, RZ, -0x1 ;  /* 0xffffffffff997424 */ /* 0x000fe200078e00ff */
[----:B------:R-:W-:-:S03]  /*98a0*/  MOV R23, 0xffffffff ;  /* 0xffffffff00177802 */ /* 0x000fc60000000f00 */
[----:B0-----:R-:W-:-:S04]  /*98b0*/  IMAD.WIDE.U32 R16, R3, UR4, R16 ;  /* 0x0000000403107c25 */ /* 0x001fc8000f8e0010 */
[----:B------:R-:W-:Y:S01]  /*98c0*/  IMAD R3, R3, UR5, RZ ;  /* 0x0000000503037c24 */ /* 0x000fe2000f8e02ff */
[----:B------:R-:W-:Y:S02]  /*98d0*/  ULDC.64 UR4, c[0x0][0x650] ;  /* 0x0001940000047ab9 */ /* 0x000fe40000000a00 */
[----:B------:R-:W-:Y:S01]  /*98e0*/  ISETP.GE.U32.AND P0, PT, R16, UR4, PT ;  /* 0x0000000410007c0c */ /* 0x000fe2000bf06070 */
[----:B------:R-:W-:-:S05]  /*98f0*/  IMAD.IADD R17, R17, 0x1, R3 ;  /* 0x0000000111117824 */ /* 0x000fca00078e0203 */
[----:B------:R-:W-:-:S13]  /*9900*/  ISETP.GE.U32.AND.EX P0, PT, R17, UR5, PT, P0 ;  /* 0x0000000511007c0c */ /* 0x000fda000bf06100 */
[----:B------:R-:W-:Y:S05]  /*9910*/  @P0 BRA `(.L_x_281) ;  /* 0x0000000400640947 */ /* 0x000fea0003800000 */
[----:B------:R-:W0:Y:S01]  /*9920*/  S2R R12, SR_CTAID.X ;  /* 0x00000000000c7919 */ /* 0x000e220000002500 */
[----:B--2---:R-:W2:Y:S01]  /*9930*/  LDC.64 R10, c[0x0][0x628] ;  /* 0x00018a00ff0a7b82 */ /* 0x004ea20000000a00 */
[----:B------:R-:W-:Y:S01]  /*9940*/  ULDC UR4, c[0x0][0x150] ;  /* 0x0000540000047ab9 */ /* 0x000fe20000000800 */
[----:B------:R-:W-:Y:S01]  /*9950*/  IMAD.MOV.U32 R8, RZ, RZ, R16 ;  /* 0x000000ffff087224 */ /* 0x000fe200078e0010 */
[----:B------:R-:W0:Y:S01]  /*9960*/  S2R R24, SR_CTAID.Y ;  /* 0x0000000000187919 */ /* 0x000e220000002600 */
[----:B------:R-:W-:-:S04]  /*9970*/  IMAD.MOV.U32 R9, RZ, RZ, R17 ;  /* 0x000000ffff097224 */ /* 0x000fc800078e0011 */
[----:B------:R-:W1:Y:S08]  /*9980*/  LDC R21, c[0x0][0x144] ;  /* 0x00005100ff157b82 */ /* 0x000e700000000800 */
[----:B------:R-:W1:Y:S08]  /*9990*/  LDC R0, c[0x0][0x630] ;  /* 0x00018c00ff007b82 */ /* 0x000e700000000800 */
[----:B------:R-:W1:Y:S01]  /*99a0*/  LDC.64 R14, c[0x0][0x620] ;  /* 0x00018800ff0e7b82 */ /* 0x000e620000000a00 */
[----:B--2---:R-:W-:-:S04]  /*99b0*/  ISETP.NE.U32.AND P0, PT, R10, RZ, PT ;  /* 0x000000ff0a00720c */ /* 0x004fc80003f05070 */
[----:B------:R-:W-:Y:S02]  /*99c0*/  ISETP.NE.AND.EX P0, PT, R11, RZ, PT, P0 ;  /* 0x000000ff0b00720c */ /* 0x000fe40003f05300 */
[----:B0-----:R-:W-:-:S05]  /*99d0*/  I2FP.F32.U32 R3, R12 ;  /* 0x0000000c00037245 */ /* 0x001fca0000201000 */
[----:B------:R-:W-:-:S04]  /*99e0*/  FMUL R3, R3, UR4 ;  /* 0x0000000403037c20 */ /* 0x000fc80008400000 */
[----:B------:R0:W2:Y:S02]  /*99f0*/  F2I.U32.TRUNC.NTZ R20, R3 ;  /* 0x0000000300147305 */ /* 0x0000a4000020f000 */
[----:B------:R-:W-:Y:S05]  /*9a00*/  @!P0 BRA `(.L_x_282) ;  /* 0x0000000000288947 */ /* 0x000fea0003800000 */
[----:B0-----:R-:W0:Y:S02]  /*9a10*/  LDC R3, c[0x0][0x634] ;  /* 0x00018d00ff037b82 */ /* 0x001e240000000800 */
[----:B0-----:R-:W-:-:S04]  /*9a20*/  IADD3 R3, P0, R16, R3, RZ ;  /* 0x0000000310037210 */ /* 0x001fc80007f1e0ff */
[----:B------:R-:W-:-:S05]  /*9a30*/  IADD3.X R13, RZ, R17, RZ, P0, !PT ;  /* 0x00000011ff0d7210 */ /* 0x000fca00007fe4ff */
[----:B------:R-:W-:-:S04]  /*9a40*/  IMAD.WIDE.U32 R4, R13, R10, RZ ;  /* 0x0000000a0d047225 */ /* 0x000fc800078e00ff */
[----:B---3--:R-:W-:-:S04]  /*9a50*/  IMAD.WIDE.U32 R6, P0, R3, R11, R4 ;  /* 0x0000000b03067225 */ /* 0x008fc80007800004 */
[----:B------:R-:W-:-:S04]  /*9a60*/  IMAD.WIDE.U32 R4, R3, R10, RZ ;  /* 0x0000000a03047225 */ /* 0x000fc800078e00ff */
[----:B------:R-:W-:Y:S01]  /*9a70*/  IMAD.X R9, RZ, RZ, RZ, P0 ;  /* 0x000000ffff097224 */ /* 0x000fe200000e06ff */
[----:B------:R-:W-:Y:S01]  /*9a80*/  IADD3 RZ, P0, R5, R6, RZ ;  /* 0x0000000605ff7210 */ /* 0x000fe20007f1e0ff */
[----:B------:R-:W-:-:S04]  /*9a90*/  IMAD.MOV.U32 R8, RZ, RZ, R7 ;  /* 0x000000ffff087224 */ /* 0x000fc800078e0007 */
[----:B------:R-:W-:-:S08]  /*9aa0*/  IMAD.WIDE.U32.X R8, R13, R11, R8, P0 ;  /* 0x0000000b0d087225 */ /* 0x000fd000000e0408 */
.L_x_282:
[----:B---3--:R-:W3:Y:S01]  /*9ab0*/  LDC.64 R28, c[0x0][0x640] ;  /* 0x00019000ff1c7b82 */ /* 0x008ee20000000a00 */
[-CC-:B-1----:R-:W-:Y:S01]  /*9ac0*/  SHF.R.U64 R23, R8, R0.reuse, R9.reuse ;  /* 0x0000000008177219 */ /* 0x182fe20000001209 */
[----:B--2---:R-:W-:Y:S01]  /*9ad0*/  IMAD.MOV R20, RZ, RZ, -R20 ;  /* 0x000000ffff147224 */ /* 0x004fe200078e0a14 */
[----:B------:R-:W-:Y:S01]  /*9ae0*/  SHF.R.U32.HI R0, RZ, R0, R9 ;  /* 0x00000000ff007219 */ /* 0x000fe20000011609 */
[----:B------:R-:W-:Y:S01]  /*9af0*/  ULDC UR4, c[0x0][0x154] ;  /* 0x0000550000047ab9 */ /* 0x000fe20000000800 */
[----:B0-----:R-:W-:Y:S01]  /*9b00*/  IADD3 R3, P0, RZ, -R23, RZ ;  /* 0x80000017ff037210 */ /* 0x001fe20007f1e0ff */
[----:B------:R-:W-:Y:S02]  /*9b10*/  IMAD R21, R21, R20, R12 ;  /* 0x0000001415157224 */ /* 0x000fe400078e020c */
[----:B------:R-:W0:Y:S01]  /*9b20*/  LDC R6, c[0x0][0x618] ;  /* 0x00018600ff067b82 */ /* 0x000e220000000800 */
[----:B------:R-:W-:Y:S01]  /*9b30*/  IADD3.X R5, RZ, ~R0, RZ, P0, !PT ;  /* 0x80000000ff057210 */ /* 0x000fe200007fe4ff */
[----:B------:R-:W-:-:S04]  /*9b40*/  IMAD.MOV.U32 R7, RZ, RZ, 0x1 ;  /* 0x00000001ff077424 */ /* 0x000fc800078e00ff */
[-C--:B------:R-:W-:Y:S02]  /*9b50*/  IMAD R0, R5, R14.reuse, RZ ;  /* 0x0000000e05007224 */ /* 0x080fe400078e02ff */
[----:B------:R-:W1:Y:S01]  /*9b60*/  LDC R8, c[0x0][0x608] ;  /* 0x00018200ff087b82 */ /* 0x000e620000000800 */
[----:B------:R-:W-:-:S04]  /*9b70*/  IMAD.WIDE.U32 R4, R3, R14, R16 ;  /* 0x0000000e03047225 */ /* 0x000fc800078e0010 */
[----:B------:R-:W-:Y:S01]  /*9b80*/  IMAD R3, R3, R15, R0 ;  /* 0x0000000f03037224 */ /* 0x000fe200078e0200 */
[----:B------:R-:W-:Y:S02]  /*9b90*/  I2FP.F32.U32 R0, R24 ;  /* 0x0000001800007245 */ /* 0x000fe40000201000 */
[----:B------:R-:W2:Y:S01]  /*9ba0*/  LDC R26, c[0x0][0x658] ;  /* 0x00019600ff1a7b82 */ /* 0x000ea20000000800 */
[----:B------:R-:W-:Y:S01]  /*9bb0*/  IMAD.IADD R3, R5, 0x1, R3 ;  /* 0x0000000105037824 */ /* 0x000fe200078e0203 */
[----:B---3--:R-:W-:Y:S01]  /*9bc0*/  ISETP.NE.U32.AND P0, PT, R28, RZ, PT ;  /* 0x000000ff1c00720c */ /* 0x008fe20003f05070 */
[----:B------:R-:W-:Y:S01]  /*9bd0*/  FMUL R0, R0, UR4 ;  /* 0x0000000400007c20 */ /* 0x000fe20008400000 */
[----:B------:R-:W-:Y:S02]  /*9be0*/  MOV R5, 0xffffffff ;  /* 0xffffffff00057802 */ /* 0x000fe40000000f00 */
[----:B------:R-:W-:Y:S01]  /*9bf0*/  ISETP.NE.AND.EX P0, PT, R29, RZ, PT, P0 ;  /* 0x000000ff1d00720c */ /* 0x000fe20003f05300 */
[----:B------:R3:W2:Y:S01]  /*9c00*/  F2I.U32.TRUNC.NTZ R13, R0 ;  /* 0x00000000000d7305 */ /* 0x0006a2000020f000 */
[----:B------:R-:W3:Y:S01]  /*9c10*/  LDC R15, c[0x0][0x148] ;  /* 0x00005200ff0f7b82 */ /* 0x000ee20000000800 */
[----:B0-----:R-:W-:-:S02]  /*9c20*/  SHF.R.U64 R12, R4, R6, R3 ;  /* 0x00000006040c7219 */ /* 0x001fc40000001203 */
[----:B------:R-:W-:-:S05]  /*9c30*/  SHF.R.U32.HI R3, RZ, R6, R3 ;  /* 0x00000006ff037219 */ /* 0x000fca0000011603 */
[----:B------:R-:W0:Y:S01]  /*9c40*/  LDC R20, c[0x0][0x600] ;  /* 0x00018000ff147b82 */ /* 0x000e220000000800 */
[-CC-:B-1----:R-:W-:Y:S02]  /*9c50*/  SHF.R.U64 R10, R12, R8.reuse, R3.reuse ;  /* 0x000000080c0a7219 */ /* 0x182fe40000001203 */
[----:B------:R-:W-:-:S05]  /*9c60*/  SHF.R.U32.HI R3, RZ, R8, R3 ;  /* 0x00000008ff037219 */ /* 0x000fca0000011603 */
[----:B------:R-:W1:Y:S01]  /*9c70*/  LDC R27, c[0x0][0x648] ;  /* 0x00019200ff1b7b82 */ /* 0x000e620000000800 */
[-C--:B--2---:R-:W-:Y:S02]  /*9c80*/  SHF.L.U32 R4, R5, R26.reuse, RZ ;  /* 0x0000001a05047219 */ /* 0x084fe400000006ff */
[--C-:B------:R-:W-:Y:S02]  /*9c90*/  SHF.R.U64 R14, R10, R26, R3.reuse ;  /* 0x0000001a0a0e7219 */ /* 0x100fe40000001203 */
[----:B------:R-:W-:Y:S02]  /*9ca0*/  LOP3.LUT R25, RZ, R4, RZ, 0x33, !PT ;  /* 0x00000004ff197212 */ /* 0x000fe400078e33ff */
[-C--:B------:R-:W-:Y:S01]  /*9cb0*/  SHF.R.U32.HI R5, RZ, R26.reuse, R3 ;  /* 0x0000001aff057219 */ /* 0x080fe20000011603 */
[----:B------:R-:W2:Y:S01]  /*9cc0*/  LDC R30, c[0x0][0x638] ;  /* 0x00018e00ff1e7b82 */ /* 0x000ea20000000800 */
[----:B------:R-:W-:Y:S01]  /*9cd0*/  SHF.L.U32 R152, R7, R26, RZ ;  /* 0x0000001a07987219 */ /* 0x000fe200000006ff */
[----:B------:R-:W-:-:S06]  /*9ce0*/  IMAD.MOV.U32 R4, RZ, RZ, R14 ;  /* 0x000000ffff047224 */ /* 0x000fcc00078e000e */
[----:B------:R-:W0:Y:S01]  /*9cf0*/  LDC R31, c[0x0][0x610] ;  /* 0x00018400ff1f7b82 */ /* 0x000e220000000800 */
[----:B------:R-:W-:Y:S05]  /*9d00*/  @!P0 BRA `(.L_x_283) ;  /* 0x0000000000288947 */ /* 0x000fea0003800000 */
[----:B------:R-:W4:Y:S02]  /*9d10*/  LDC R3, c[0x0][0x64c] ;  /* 0x00019300ff037b82 */ /* 0x000f240000000800 */
[----:B----4-:R-:W-:-:S04]  /*9d20*/  IADD3 R3, P0, R14, R3, RZ ;  /* 0x000000030e037210 */ /* 0x010fc80007f1e0ff */
        /* <DEDUP_REMOVED lines=8> */
.L_x_283:
[----:B------:R-:W-:Y:S01]  /*9db0*/  ISETP.NE.AND P0, PT, R2, 0x1, PT ;  /* 0x000000010200780c */ /* 0x000fe20003f05270 */
[----:B0-----:R-:W-:Y:S01]  /*9dc0*/  VIADD R7, R20, 0xffffffff ;  /* 0xffffffff14077836 */ /* 0x001fe20000000000 */
[----:B-1-3--:R-:W-:Y:S02]  /*9dd0*/  SHF.R.U64 R0, R4, R27, R5 ;  /* 0x0000001b04007219 */ /* 0x00afe40000001205 */
[----:B------:R-:W-:Y:S02]  /*9de0*/  LOP3.LUT R5, R10, R25, RZ, 0xc0, !PT ;  /* 0x000000190a057212 */ /* 0x000fe400078ec0ff */
[----:B------:R-:W-:Y:S01]  /*9df0*/  IADD3 R13, -R13, RZ, RZ ;  /* 0x000000ff0d0d7210 */ /* 0x000fe20007ffe1ff */
[----:B------:R-:W-:Y:S01]  /*9e00*/  IMAD.MOV R3, RZ, RZ, -R0 ;  /* 0x000000ffff037224 */ /* 0x000fe200078e0a00 */
[----:B------:R-:W-:Y:S01]  /*9e10*/  MOV R4, 0x1 ;  /* 0x0000000100047802 */ /* 0x000fe20000000f00 */
[----:B------:R-:W-:Y:S01]  /*9e20*/  IMAD R152, R152, R0, R5 ;  /* 0x0000000098987224 */ /* 0x000fe200078e0205 */
[----:B------:R-:W-:Y:S01]  /*9e30*/  LOP3.LUT R5, R12, R7, RZ, 0xc0, !PT ;  /* 0x000000070c057212 */ /* 0x000fe200078ec0ff */
[----:B--2---:R-:W-:-:S02]  /*9e40*/  IMAD R0, R3, R30, R14 ;  /* 0x0000001e03007224 */ /* 0x004fc400078e020e */
[----:B------:R-:W-:Y:S02]  /*9e50*/  @P0 IMAD R21, R15, R13, R24 ;  /* 0x0000000d0f150224 */ /* 0x000fe400078e0218 */
[----:B------:R-:W-:Y:S01]  /*9e60*/  IMAD R3, R0, R20, R5 ;  /* 0x0000001400037224 */ /* 0x000fe200078e0205 */
[----:B------:R-:W-:Y:S01]  /*9e70*/  PRMT R0, R4, 0x7610, R0 ;  /* 0x0000761004007816 */ /* 0x000fe20000000000 */
[----:B------:R-:W-:-:S05]  /*9e80*/  IMAD R152, R152, R31, R21 ;  /* 0x0000001f98987224 */ /* 0x000fca00078e0215 */
[----:B------:R-:W-:Y:S02]  /*9e90*/  SEL R153, R3, R152, !P0 ;  /* 0x0000009803997207 */ /* 0x000fe40004000000 */
[----:B------:R-:W-:-:S07]  /*9ea0*/  SEL R152, R152, R3, !P0 ;  /* 0x0000000398987207 */ /* 0x000fce0004000000 */
.L_x_281:
[----:B------:R-:W-:-:S13]  /*9eb0*/  LOP3.LUT P0, RZ, R0, 0xff, RZ, 0xc0, !PT ;  /* 0x000000ff00ff7812 */ /* 0x000fda000780c0ff */
[----:B------:R-:W-:Y:S05]  /*9ec0*/  @P0 BRA `(.L_x_284) ;  /* 0xffffff7000300947 */ /* 0x000fea000383ffff */
[----:B------:R-:W-:Y:S05]  /*9ed0*/  EXIT ;  /* 0x000000000000794d */ /* 0x000fea0003800000 */
.L_x_3:
[----:B0-----:R-:W-:Y:S01]  /*9ee0*/  ULDC.64 UR4, c[0x0][0x650] ;  /* 0x0001940000047ab9 */ /* 0x001fe20000000a00 */
        /* <DEDUP_REMOVED lines=25> */
.L_x_286:
[--C-:B------:R-:W-:Y:S01]  /*a080*/  SHF.R.U64 R12, R10, R14, R11.reuse ;  /* 0x0000000e0a0c7219 */ /* 0x100fe2000000120b */
[----:B------:R-:W0:Y:S01]  /*a090*/  LDC R22, c[0x0][0x618] ;  /* 0x00018600ff167b82 */ /* 0x000e220000000800 */
[----:B------:R-:W-:Y:S01]  /*a0a0*/  I2FP.F32.U32 R6, R4 ;  /* 0x0000000400067245 */ /* 0x000fe20000201000 */
[----:B------:R-:W-:Y:S01]  /*a0b0*/  ULDC UR4, c[0x0][0x150] ;  /* 0x0000540000047ab9 */ /* 0x000fe20000000800 */
[----:B------:R-:W-:Y:S02]  /*a0c0*/  SHF.R.U32.HI R5, RZ, R14, R11 ;  /* 0x0000000eff057219 */ /* 0x000fe4000001160b */
[----:B------:R-:W-:Y:S01]  /*a0d0*/  IADD3 R9, P0, RZ, -R12, RZ ;  /* 0x8000000cff097210 */ /* 0x000fe20007f1e0ff */
[----:B------:R-:W-:Y:S01]  /*a0e0*/  FMUL R11, R6, UR4 ;  /* 0x00000004060b7c20 */ /* 0x000fe20008400000 */
[----:B------:R-:W-:Y:S01]  /*a0f0*/  ULDC UR4, c[0x0][0x154] ;  /* 0x0000550000047ab9 */ /* 0x000fe20000000800 */
[----:B------:R-:W1:Y:S01]  /*a100*/  LDC.64 R24, c[0x0][0x640] ;  /* 0x00019000ff187b82 */ /* 0x000e620000000a00 */
[----:B------:R-:W-:Y:S01]  /*a110*/  IADD3.X R5, RZ, ~R5, RZ, P0, !PT ;  /* 0x80000005ff057210 */ /* 0x000fe200007fe4ff */
[----:B------:R-:W-:-:S02]  /*a120*/  IMAD.WIDE.U32 R6, R9, R20, R16 ;  /* 0x0000001409067225 */ /* 0x000fc400078e0010 */
[----:B------:R-:W2:Y:S02]  /*a130*/  F2I.U32.TRUNC.NTZ R11, R11 ;  /* 0x0000000b000b7305 */ /* 0x000ea4000020f000 */
[----:B------:R-:W-:Y:S02]  /*a140*/  IMAD R8, R5, R20, RZ ;  /* 0x0000001405087224 */ /* 0x000fe400078e02ff */
[----:B------:R-:W3:Y:S02]  /*a150*/  LDC R13, c[0x0][0x144] ;  /* 0x00005100ff0d7b82 */ /* 0x000ee40000000800 */
[----:B------:R-:W-:Y:S01]  /*a160*/  IMAD R5, R9, R21, R8 ;  /* 0x0000001509057224 */ /* 0x000fe200078e0208 */
[----:B------:R-:W-:-:S03]  /*a170*/  MOV R8, 0xffffffff ;  /* 0xffffffff00087802 */ /* 0x000fc60000000f00 */
[----:B------:R-:W-:Y:S01]  /*a180*/  IMAD.IADD R5, R7, 0x1, R5 ;  /* 0x0000000107057824 */ /* 0x000fe200078e0205 */
[----:B------:R-:W-:Y:S01]  /*a190*/  I2FP.F32.U32 R7, R3 ;  /* 0x0000000300077245 */ /* 0x000fe20000201000 */
[----:B------:R-:W4:Y:S03]  /*a1a0*/  LDC R14, c[0x0][0x608] ;  /* 0x00018200ff0e7b82 */ /* 0x000f260000000800 */
[-C--:B0-----:R-:W-:Y:S01]  /*a1b0*/  SHF.R.U64 R10, R6, R22.reuse, R5 ;  /* 0x00000016060a7219 */ /* 0x081fe20000001205 */
[----:B--2---:R-:W-:Y:S01]  /*a1c0*/  IMAD.MOV R6, RZ, RZ, -R11 ;  /* 0x000000ffff067224 */ /* 0x004fe200078e0a0b */
[----:B------:R-:W-:Y:S01]  /*a1d0*/  SHF.R.U32.HI R5, RZ, R22, R5 ;  /* 0x00000016ff057219 */ /* 0x000fe20000011605 */
[----:B------:R-:W-:Y:S02]  /*a1e0*/  FMUL R7, R7, UR4 ;  /* 0x0000000407077c20 */ /* 0x000fe40008400000 */
[----:B------:R-:W0:Y:S01]  /*a1f0*/  LDC R9, c[0x0][0x658] ;  /* 0x00019600ff097b82 */ /* 0x000e220000000800 */
[----:B-1----:R-:W-:-:S04]  /*a200*/  ISETP.NE.U32.AND P0, PT, R24, RZ, PT ;  /* 0x000000ff1800720c */ /* 0x002fc80003f05070 */
[----:B------:R-:W-:-:S03]  /*a210*/  ISETP.NE.AND.EX P0, PT, R25, RZ, PT, P0 ;  /* 0x000000ff1900720c */ /* 0x000fc60003f05300 */
[----:B------:R-:W1:Y:S01]  /*a220*/  LDC R20, c[0x0][0x148] ;  /* 0x00005200ff147b82 */ /* 0x000e620000000800 */
[----:B---3--:R-:W-:Y:S02]  /*a230*/  IMAD R23, R13, R6, R4 ;  /* 0x000000060d177224 */ /* 0x008fe400078e0204 */
[----:B------:R-:W-:-:S05]  /*a240*/  IMAD.MOV.U32 R6, RZ, RZ, 0x1 ;  /* 0x00000001ff067424 */ /* 0x000fca00078e00ff */
[----:B------:R-:W2:Y:S01]  /*a250*/  LDC R21, c[0x0][0x600] ;  /* 0x00018000ff157b82 */ /* 0x000ea20000000800 */
[-CC-:B----4-:R-:W-:Y:S02]  /*a260*/  SHF.R.U64 R13, R10, R14.reuse, R5.reuse ;  /* 0x0000000e0a0d7219 */ /* 0x190fe40000001205 */
[----:B------:R-:W-:Y:S02]  /*a270*/  SHF.R.U32.HI R4, RZ, R14, R5 ;  /* 0x0000000eff047219 */ /* 0x000fe40000011605 */
[----:B------:R3:W4:Y:S03]  /*a280*/  F2I.U32.TRUNC.NTZ R14, R7 ;  /* 0x00000007000e7305 */ /* 0x000726000020f000 */
[----:B------:R-:W1:Y:S01]  /*a290*/  LDC R26, c[0x0][0x648] ;  /* 0x00019200ff1a7b82 */ /* 0x000e620000000800 */
[-C--:B0-----:R-:W-:Y:S02]  /*a2a0*/  SHF.R.U64 R15, R13, R9.reuse, R4 ;  /* 0x000000090d0f7219 */ /* 0x081fe40000001204 */
[----:B------:R-:W-:-:S02]  /*a2b0*/  SHF.L.U32 R8, R8, R9, RZ ;  /* 0x0000000908087219 */ /* 0x000fc400000006ff */
[-C--:B------:R-:W-:Y:S01]  /*a2c0*/  SHF.R.U32.HI R5, RZ, R9.reuse, R4 ;  /* 0x00000009ff057219 */ /* 0x080fe20000011604 */
[----:B------:R-:W-:Y:S01]  /*a2d0*/  IMAD.MOV.U32 R4, RZ, RZ, R15 ;  /* 0x000000ffff047224 */ /* 0x000fe200078e000f */
[----:B------:R-:W-:Y:S01]  /*a2e0*/  SHF.L.U32 R22, R6, R9, RZ ;  /* 0x0000000906167219 */ /* 0x000fe200000006ff */
[----:B------:R-:W0:Y:S01]  /*a2f0*/  LDC R27, c[0x0][0x638] ;  /* 0x00018e00ff1b7b82 */ /* 0x000e220000000800 */
[----:B------:R-:W-:-:S07]  /*a300*/  LOP3.LUT R28, RZ, R8, RZ, 0x33, !PT ;  /* 0x00000008ff1c7212 */ /* 0x000fce00078e33ff */
        /* <DEDUP_REMOVED lines=12> */
.L_x_287:
[----:B------:R-:W-:Y:S01]  /*a3d0*/  ISETP.NE.AND P0, PT, R2, 0x1, PT ;  /* 0x000000010200780c */ /* 0x000fe20003f05270 */
[----:B--2---:R-:W-:Y:S01]  /*a3e0*/  VIADD R7, R21, 0xffffffff ;  /* 0xffffffff15077836 */ /* 0x004fe20000000000 */
[----:B-1----:R-:W-:Y:S02]  /*a3f0*/  SHF.R.U64 R5, R4, R26, R5 ;  /* 0x0000001a04057219 */ /* 0x002fe40000001205 */
[----:B------:R-:W-:Y:S02]  /*a400*/  IADD3 R14, -R14, RZ, RZ ;  /* 0x000000ff0e0e7210 */ /* 0x000fe40007ffe1ff */
[----:B------:R-:W-:Y:S02]  /*a410*/  LOP3.LUT R4, R13, R28, RZ, 0xc0, !PT ;  /* 0x0000001c0d047212 */ /* 0x000fe400078ec0ff */
[----:B------:R-:W-:Y:S02]  /*a420*/  IADD3 R6, -R5, RZ, RZ ;  /* 0x000000ff05067210 */ /* 0x000fe40007ffe1ff */
[----:B------:R-:W-:Y:S01]  /*a430*/  LOP3.LUT R10, R10, R7, RZ, 0xc0, !PT ;  /* 0x000000070a0a7212 */ /* 0x000fe200078ec0ff */
[----:B------:R-:W-:Y:S01]  /*a440*/  IMAD R4, R22, R5, R4 ;  /* 0x0000000516047224 */ /* 0x000fe200078e0204 */
[----:B------:R-:W-:Y:S01]  /*a450*/  MOV R8, R12 ;  /* 0x0000000c00087202 */ /* 0x000fe20000000f00 */
[----:B------:R-:W-:-:S02]  /*a460*/  @P0 IMAD R23, R20, R14, R3 ;  /* 0x0000000e14170224 */ /* 0x000fc400078e0203 */
[----:B0-----:R-:W-:Y:S02]  /*a470*/  IMAD R3, R6, R27, R15 ;  /* 0x0000001b06037224 */ /* 0x001fe400078e020f */
[----:B------:R-:W-:Y:S02]  /*a480*/  IMAD R7, R4, R29, R23 ;  /* 0x0000001d04077224 */ /* 0x000fe400078e0217 */
[----:B------:R-:W-:Y:S02]  /*a490*/  IMAD R4, R3, R21, R10 ;  /* 0x0000001503047224 */ /* 0x000fe400078e020a */
[----:B------:R-:W-:-:S03]  /*a4a0*/  IMAD.MOV.U32 R6, RZ, RZ, 0x1 ;  /* 0x00000001ff067424 */ /* 0x000fc600078e00ff */
[----:B------:R-:W-:Y:S02]  /*a4b0*/  SEL R9, R4, R7, !P0 ;  /* 0x0000000704097207 */ /* 0x000fe40004000000 */
[----:B------:R-:W-:-:S07]  /*a4c0*/  SEL R7, R7, R4, !P0 ;  /* 0x0000000407077207 */ /* 0x000fce0004000000 */
.L_x_285:
[----:B------:R-:W-:-:S08]  /*a4d0*/  NOP ;  /* 0x0000000000007918 */ /* 0x000fd00000000000 */
[----:B------:R-:W0:-:S00]  /*a4e0*/  USETMAXREG.DEALLOC.CTAPOOL 0x28 ;  /* 0x00000028000079c8 */ /* 0x000e0000080e0500 */
[----:B0-----:R-:W-:-:S13]  /*a4f0*/  ISETP.NE.AND P0, PT, R0, RZ, PT ;  /* 0x000000ff0000720c */ /* 0x001fda0003f05270 */
[----:B------:R-:W-:Y:S05]  /*a500*/  @P0 EXIT ;  /* 0x000000000000094d */ /* 0x000fea0003800000 */
[----:B------:R-:W-:Y:S01]  /*a510*/  LOP3.LUT P0, RZ, R6, 0xff, RZ, 0xc0, !PT ;  /* 0x000000ff06ff7812 */ /* 0x000fe2000780c0ff */
[----:B------:R-:W-:Y:S01]  /*a520*/  IMAD.MOV.U32 R0, RZ, RZ, 0x1 ;  /* 0x00000001ff007424 */ /* 0x000fe200078e00ff */
[----:B------:R-:W-:-:S11]  /*a530*/  MOV R12, RZ ;  /* 0x000000ff000c7202 */ /* 0x000fd60000000f00 */
[----:B------:R-:W-:Y:S05]  /*a540*/  @!P0 BRA `(.L_x_288) ;  /* 0x0000000c00c48947 */ /* 0x000fea0003800000 */
[----:B------:R-:W0:Y:S01]  /*a550*/  LDC R0, c[0x0][0x28c] ;  /* 0x0000a300ff007b82 */ /* 0x000e220000000800 */
[----:B------:R-:W-:Y:S01]  /*a560*/  ULDC UR21, c[0x0][0x658] ;  /* 0x0001960000157ab9 */ /* 0x000fe20000000800 */
[----:B------:R-:W-:Y:S01]  /*a570*/  UMOV UR5, 0xffffffff ;  /* 0xffffffff00057882 */ /* 0x000fe20000000000 */
[----:B------:R-:W-:Y:S01]  /*a580*/  ULDC UR4, c[0x0][0xc] ;  /* 0x0000030000047ab9 */ /* 0x000fe20000000800 */
[----:B------:R-:W-:Y:S01]  /*a590*/  USHF.L.U32 UR29, UR5, UR21, URZ ;  /* 0x00000015051d7299 */ /* 0x000fe2000800063f */
[C---:B------:R-:W-:Y:S01]  /*a5a0*/  LOP3.LUT P2, RZ, R18.reuse, 0x7f, RZ, 0xc0, !PT ;  /* 0x0000007f12ff7812 */ /* 0x040fe2000784c0ff */
[----:B------:R-:W-:Y:S01]  /*a5b0*/  UMOV UR6, 0x1 ;  /* 0x0000000100067882 */ /* 0x000fe20000000000 */
[----:B------:R-:W-:Y:S01]  /*a5c0*/  ULDC UR5, c[0x0][0x10] ;  /* 0x0000040000057ab9 */ /* 0x000fe20000000800 */
[----:B------:R-:W-:Y:S01]  /*a5d0*/  LOP3.LUT P0, RZ, R18, 0x1f, RZ, 0xc0, !PT ;  /* 0x0000001f12ff7812 */ /* 0x000fe2000780c0ff */
[----:B------:R-:W-:Y:S01]  /*a5e0*/  UIMAD.WIDE.U32 UR4, UR4, UR5, URZ ;  /* 0x00000005040472a5 */ /* 0x000fe2000f8e003f */
[----:B------:R-:W-:Y:S01]  /*a5f0*/  BSSY B0, `(.L_x_288) ;  /* 0x00000e6000007945 */ /* 0x000fe20003800000 */
[----:B------:R-:W-:Y:S01]  /*a600*/  USHF.L.U32 UR21, UR6, UR21, URZ ;  /* 0x0000001506157299 */ /* 0x000fe2000800063f */
[----:B------:R-:W-:Y:S01]  /*a610*/  MOV R13, 0x1 ;  /* 0x00000001000d7802 */ /* 0x000fe20000000f00 */
[----:B------:R-:W-:Y:S01]  /*a620*/  ULDC UR13, c[0x0][0x600] ;  /* 0x00018000000d7ab9 */ /* 0x000fe20000000800 */
[----:B------:R-:W-:Y:S01]  /*a630*/  ULDC UR6, c[0x0][0x14] ;  /* 0x0000050000067ab9 */ /* 0x000fe20000000800 */
[----:B------:R-:W-:Y:S01]  /*a640*/  LOP3.LUT R11, R19, 0x2, RZ, 0xfc, !PT ;  /* 0x00000002130b7812 */ /* 0x000fe200078efcff */
[----:B------:R-:W-:Y:S01]  /*a650*/  UIMAD.WIDE.U32 UR14, UR4, UR6, URZ ;  /* 0x00000006040e72a5 */ /* 0x000fe2000f8e003f */
[----:B------:R-:W-:Y:S01]  /*a660*/  PLOP3.LUT P0, PT, P0, P2, PT, 0x8a, 0x0 ;  /* 0x000000000000781c */ /* 0x000fe20000705172 */
[----:B------:R-:W-:Y:S01]  /*a670*/  UIMAD UR37, UR5, UR6, URZ ;  /* 0x00000006052572a4 */ /* 0x000fe2000f8e023f */
[----:B------:R-:W-:Y:S01]  /*a680*/  MOV R12, RZ ;  /* 0x000000ff000c7202 */ /* 0x000fe20000000f00 */
[----:B------:R-:W-:-:S02]  /*a690*/  UIADD3 UR13, UR13, -0x1, URZ ;  /* 0xffffffff0d0d7890 */ /* 0x000fc4000fffe03f */
[----:B------:R-:W-:Y:S01]  /*a6a0*/  ULOP3.LUT UR29, URZ, UR29, URZ, 0x33, !UPT ;  /* 0x0000001d3f1d7292 */ /* 0x000fe2000f8e333f */
[----:B0-----:R-:W-:Y:S01]  /*a6b0*/  VIADD R0, R0, 0x7f ;  /* 0x0000007f00007836 */ /* 0x001fe20000000000 */
[----:B------:R-:W-:Y:S01]  /*a6c0*/  UIADD3 UR37, UR15, UR37, URZ ;  /* 0x000000250f257290 */ /* 0x000fe2000fffe03f */
[----:B------:R-:W-:-:S03]  /*a6d0*/  ULDC.64 UR22, c[0x0][0x198] ;  /* 0x0000660000167ab9 */ /* 0x000fc60000000a00 */
[----:B------:R-:W-:-:S04]  /*a6e0*/  SHF.R.S32.HI R3, RZ, 0x1f, R0 ;  /* 0x0000001fff037819 */ /* 0x000fc80000011400 */
[----:B------:R-:W-:Y:S01]  /*a6f0*/  LEA.HI R3, R3, R0, RZ, 0x7 ;  /* 0x0000000003037211 */ /* 0x000fe200078f38ff */
[----:B------:R-:W-:-:S03]  /*a700*/  IMAD.MOV.U32 R0, RZ, RZ, 0x1 ;  /* 0x00000001ff007424 */ /* 0x000fc600078e00ff */
[----:B------:R-:W-:-:S05]  /*a710*/  SHF.R.S32.HI R3, RZ, 0x7, R3 ;  /* 0x00000007ff037819 */ /* 0x000fca0000011403 */
[----:B------:R-:W-:-:S07]  /*a720*/  VIADD R10, R3, 0x1 ;  /* 0x00000001030a7836 */ /* 0x000fce0000000000 */
.L_x_300:
[----:B------:R-:W-:-:S03]  /*a730*/  UMOV UR4, 0xffffffff ;  /* 0xffffffff00047882 */ /* 0x000fc60000000000 */
[----:B------:R-:W-:Y:S05]  /*a740*/  BRA.DIV UR4, `(.L_x_289) ;  /* 0x00000012049c7947 */ /* 0x000fea000b800000 */
[----:B------:R-:W-:-:S13]  /*a750*/  ELECT P6, URZ, PT ;  /* 0x00000000003f782f */ /* 0x000fda00038c0000 */
.L_x_314:
[----:B------:R-:W0:Y:S01]  /*a760*/  LDC R4, c[0x0][0x28c] ;  /* 0x0000a300ff047b82 */ /* 0x000e220000000800 */
[----:B------:R-:W-:Y:S01]  /*a770*/  BSSY B1, `(.L_x_290) ;  /* 0x000005a000017945 */ /* 0x000fe20003800000 */
[----:B0-----:R-:W-:-:S13]  /*a780*/  ISETP.LT.OR P6, PT, R4, 0x1, !P6 ;  /* 0x000000010400780c */ /* 0x001fda00077c1670 */
[----:B------:R-:W-:Y:S05]  /*a790*/  @P6 BRA `(.L_x_291) ;  /* 0x00000004005c6947 */ /* 0x000fea0003800000 */
[----:B------:R-:W-:Y:S01]  /*a7a0*/  SHF.L.U32 R15, R7, 0x8, RZ ;  /* 0x00000008070f7819 */ /* 0x000fe200000006ff */
[----:B------:R-:W-:Y:S01]  /*a7b0*/  IMAD.SHL.U32 R18, R9, 0x80, RZ ;  /* 0x0000008009127824 */ /* 0x000fe200078e00ff */
[----:B------:R-:W-:Y:S01]  /*a7c0*/  MOV R20, RZ ;  /* 0x000000ff00147202 */ /* 0x000fe20000000f00 */
[----:B------:R-:W-:Y:S01]  /*a7d0*/  IMAD.MOV.U32 R4, RZ, RZ, R10 ;  /* 0x000000ffff047224 */ /* 0x000fe200078e000a */
[----:B------:R-:W-:Y:S01]  /*a7e0*/  MOV R5, R0 ;  /* 0x0000000000057202 */ /* 0x000fe20000000f00 */
[----:B------:R-:W-:-:S07]  /*a7f0*/  IMAD.MOV.U32 R6, RZ, RZ, R12 ;  /* 0x000000ffff067224 */ /* 0x000fce00078e000c */
.L_x_295:
[----:B------:R-:W0:Y:S01]  /*a800*/  S2R R14, SR_CgaCtaId ;  /* 0x00000000000e7919 */ /* 0x000e220000008800 */
[----:B------:R-:W-:Y:S01]  /*a810*/  MOV R7, 0x400 ;  /* 0x0000040000077802 */ /* 0x000fe20000000f00 */
[----:B------:R-:W1:Y:S03]  /*a820*/  @!P2 LDC R9, c[0x0][0x500] ;  /* 0x00014000ff09ab82 */ /* 0x000e660000000800 */
[----:B0-----:R-:W-:Y:S02]  /*a830*/  LEA R21, R14, R7, 0x18 ;  /* 0x000000070e157211 */ /* 0x001fe400078ec0ff */
[----:B------:R-:W-:Y:S02]  /*a840*/  SHF.L.U32 R7, R5, 0x1f, RZ ;  /* 0x0000001f05077819 */ /* 0x000fe400000006ff */
[----:B------:R-:W-:-:S04]  /*a850*/  LEA R14, R6, R21, 0x3 ;  /* 0x00000015060e7211 */ /* 0x000fc800078e18ff */
[----:B------:R-:W0:Y:S02]  /*a860*/  SYNCS.PHASECHK.TRANS64.TRYWAIT P1, [R14+URZ+0x38], R7 ;  /* 0x000038070e0075a7 */ /* 0x000e24000802017f */
[----:B01----:R-:W-:Y:S05]  /*a870*/  @!P1 BRA `(.L_x_292) ;  /* 0x0000001000709947 */ /* 0x003fea0003800000 */
.L_x_315:
[----:B0-----:R-:W-:Y:S01]  /*a880*/  PRMT R7, R11, 0x9910, RZ ;  /* 0x000099100b077816 */ /* 0x001fe200000000ff */
[----:B------:R0:W-:Y:S03]  /*a890*/  @!P2 SYNCS.ARRIVE.TRANS64 RZ, [R14+URZ], R9 ;  /* 0x000000090effa9a7 */ /* 0x0001e6000800003f */
[----:B------:R-:W-:-:S13]  /*a8a0*/  ISETP.NE.AND P1, PT, R7, 0x2, PT ;  /* 0x000000020700780c */ /* 0x000fda0003f25270 */
[----:B0-----:R-:W-:Y:S05]  /*a8b0*/  @P1 BRA `(.L_x_293) ;  /* 0x0000000000041947 */ /* 0x001fea0003800000 */
[----:B------:R-:W-:Y:S01]  /*a8c0*/  BPT.TRAP 0x1 ;  /* 0x000000040000795c */ /* 0x000fe20000300000 */
.L_x_293:
[----:B------:R-:W-:Y:S05]  /*a8d0*/  @P0 BRA `(.L_x_294) ;  /* 0x0000000000040947 */ /* 0x000fea0003800000 */
[----:B------:R-:W-:Y:S01]  /*a8e0*/  BPT.TRAP 0x1 ;  /* 0x000000040000795c */ /* 0x000fe20000300000 */
.L_x_294:
[----:B------:R-:W-:Y:S01]  /*a8f0*/  R2UR UR56, R21 ;  /* 0x00000000153872ca */ /* 0x000fe200000e0000 */
[----:B------:R-:W-:Y:S01]  /*a900*/  IMAD R21, R6, 0x20000, R21 ;  /* 0x0002000006157824 */ /* 0x000fe200078e0215 */
[----:B------:R-:W-:Y:S01]  /*a910*/  R2UR UR10, R20 ;  /* 0x00000000140a72ca */ /* 0x000fe200000e0000 */
[----:B------:R-:W-:Y:S01]  /*a920*/  UIADD3 UR30, UP0, UR22, 0xf0, URZ ;  /* 0x000000f0161e7890 */ /* 0x000fe2000ff1e03f */
[----:B------:R-:W-:Y:S01]  /*a930*/  R2UR UR16, R6 ;  /* 0x00000000061072ca */ /* 0x000fe200000e0000 */
[----:B------:R-:W-:Y:S01]  /*a940*/  VIADD R4, R4, 0xffffffff ;  /* 0xffffffff04047836 */ /* 0x000fe20000000000 */
[----:B------:R-:W-:Y:S01]  /*a950*/  R2UR UR32, R21 ;  /* 0x00000000152072ca */ /* 0x000fe200000e0000 */
[----:B------:R-:W-:Y:S01]  /*a960*/  UIADD3.X UR31, URZ, UR23, URZ, UP0, !UPT ;  /* 0x000000173f1f7290 */ /* 0x000fe200087fe43f */
[----:B------:R-:W-:Y:S01]  /*a970*/  R2UR UR9, R14 ;  /* 0x000000000e0972ca */ /* 0x000fe200000e0000 */
[----:B------:R-:W-:Y:S01]  /*a980*/  UIADD3 UR6, UP1, UR22, 0x1f0, URZ ;  /* 0x000001f016067890 */ /* 0x000fe2000ff3e03f */
[----:B------:R-:W-:Y:S01]  /*a990*/  R2UR UR11, R15 ;  /* 0x000000000f0b72ca */ /* 0x000fe200000e0000 */
[----:B------:R-:W-:Y:S01]  /*a9a0*/  UMOV UR4, 0x0 ;  /* 0x0000000000047882 */ /* 0x000fe20000000000 */
[----:B------:R-:W-:Y:S01]  /*a9b0*/  R2UR UR12, R8 ;  /* 0x00000000080c72ca */ /* 0x000fe200000e0000 */
[----:B------:R-:W-:Y:S01]  /*a9c0*/  UIADD3 UR56, UR56, 0xe0180, URZ ;  /* 0x000e018038387890 */ /* 0x000fe2000fffe03f */
[----:B------:R-:W-:Y:S01]  /*a9d0*/  R2UR UR59, R18 ;  /* 0x00000000123b72ca */ /* 0x000fe200000e0000 */
[----:B------:R-:W-:Y:S01]  /*a9e0*/  UIADD3 UR50, UR10, 0x20, URZ ;  /* 0x000000200a327890 */ /* 0x000fe2000fffe03f */
[----:B------:R-:W-:Y:S01]  /*a9f0*/  ISETP.GT.AND P3, PT, R4, 0x1, PT ;  /* 0x000000010400780c */ /* 0x000fe20003f64270 */
[----:B------:R-:W-:Y:S01]  /*aa00*/  ULEA UR56, UR16, UR56, 0x10 ;  /* 0x0000003810387291 */ /* 0x000fe2000f8e803f */
[----:B------:R-:W-:Y:S01]  /*aa10*/  IADD3 R6, R6, 0x1, RZ ;  /* 0x0000000106067810 */ /* 0x000fe20007ffe0ff */
[----:B------:R-:W-:Y:S01]  /*aa20*/  UIADD3 UR8, UR32, 0x180, URZ ;  /* 0x0000018020087890 */ /* 0x000fe2000fffe03f */
[----:B------:R-:W-:Y:S01]  /*aa30*/  IADD3 R20, R20, 0x80, RZ ;  /* 0x0000008014147810 */ /* 0x000fe20007ffe0ff */
[----:B------:R-:W-:Y:S01]  /*aa40*/  UIADD3 UR48, UR32, 0x8180, URZ ;  /* 0x0000818020307890 */ /* 0x000fe2000fffe03f */
[----:B------:R-:W-:Y:S01]  /*aa50*/  ISETP.NE.AND P1, PT, R6, 0x7, PT ;  /* 0x000000070600780c */ /* 0x000fe20003f25270 */
[----:B------:R-:W-:-:S02]  /*aa60*/  UIADD3 UR42, UR10, 0x40, URZ ;  /* 0x000000400a2a7890 */ /* 0x000fc4000fffe03f */
[----:B------:R-:W-:Y:S01]  /*aa70*/  UIADD3 UR40, UR32, 0x10180, URZ ;  /* 0x0001018020287890 */ /* 0x000fe2000fffe03f */
[----:B------:R-:W-:Y:S01]  /*aa80*/  SEL R14, RZ, 0x1, P1 ;  /* 0x00000001ff0e7807 */ /* 0x000fe20000800000 */
[----:B------:R-:W-:Y:S01]  /*aa90*/  UIADD3 UR34, UR10, 0x60, URZ ;  /* 0x000000600a227890 */ /* 0x000fe2000fffe03f */
[----:B------:R-:W-:Y:S01]  /*aaa0*/  SEL R6, R6, RZ, P1 ;  /* 0x000000ff06067207 */ /* 0x000fe20000800000 */
[----:B------:R-:W-:Y:S01]  /*aab0*/  UIADD3 UR32, UR32, 0x18180, URZ ;  /* 0x0001818020207890 */ /* 0x000fe2000fffe03f */
[----:B------:R-:W-:Y:S01]  /*aac0*/  LOP3.LUT R5, R5, R14, RZ, 0x3c, !PT ;  /* 0x0000000e05057212 */ /* 0x000fe200078e3cff */
[----:B------:R-:W-:Y:S01]  /*aad0*/  UMOV UR5, 0x10000000 ;  /* 0x1000000000057882 */ /* 0x000fe20000000000 */
[----:B------:R-:W-:Y:S01]  /*aae0*/  UIADD3.X UR7, URZ, UR23, URZ, UP1, !UPT ;  /* 0x000000173f077290 */ /* 0x000fe20008ffe43f */
[----:B------:R0:W-:Y:S01]  /*aaf0*/  UTMALDG.3D [UR8], [UR30], desc[UR4] ;  /* 0x000004081e0075b4 */ /* 0x0001e20008011000 */
[----:B------:R-:W-:Y:S02]  /*ab00*/  UIADD3 UR24, UR56, 0x4000, URZ ;  /* 0x0000400038187890 */ /* 0x000fe4000fffe03f */
[----:B------:R-:W-:Y:S01]  /*ab10*/  UIADD3 UR16, UR56, 0x8000, URZ ;  /* 0x0000800038107890 */ /* 0x000fe2000fffe03f */
[----:B------:R-:W-:Y:S01]  /*ab20*/  UMOV UR49, UR9 ;  /* 0x0000000900317c82 */ /* 0x000fe20008000000 */
        /* <DEDUP_REMOVED lines=8> */
[----:B------:R1:W-:Y:S01]  /*abb0*/  UTMALDG.3D [UR48], [UR30], desc[UR4] ;  /* 0x000004301e0075b4 */ /* 0x0003e20008011000 */
        /* <DEDUP_REMOVED lines=9> */
[----:B0-----:R-:W-:Y:S01]  /*ac50*/  UIADD3 UR8, UR56, 0xc000, URZ ;  /* 0x0000c00038087890 */ /* 0x001fe2000fffe03f */
[----:B------:R-:W-:Y:S01]  /*ac60*/  UMOV UR19, UR59 ;  /* 0x0000003b00137c82 */ /* 0x000fe20008000000 */
[----:B------:R-:W-:Y:S01]  /*ac70*/  UMOV UR20, UR12 ;  /* 0x0000000c00147c82 */ /* 0x000fe20008000000 */
[----:B------:R-:W-:Y:S01]  /*ac80*/  UMOV UR18, UR42 ;  /* 0x0000002a00127c82 */ /* 0x000fe20008000000 */
[----:B------:R-:W-:Y:S01]  /*ac90*/  UMOV UR11, UR59 ;  /* 0x0000003b000b7c82 */ /* 0x000fe20008000000 */
[----:B------:R1:W-:Y:S01]  /*aca0*/  UTMALDG.3D [UR32], [UR30], desc[UR4] ;  /* 0x000004201e0075b4 */ /* 0x0003e20008011000 */
[----:B------:R-:W-:Y:S01]  /*acb0*/  UMOV UR10, UR34 ;  /* 0x00000022000a7c82 */ /* 0x000fe20008000000 */
[----:B------:R1:W-:Y:S01]  /*acc0*/  UTMALDG.3D [UR56], [UR6], desc[UR4] ;  /* 0x00000438060075b4 */ /* 0x0003e20008011000 */
[----:B------:R1:W-:Y:S01]  /*acd0*/  UTMALDG.3D [UR24], [UR6], desc[UR4] ;  /* 0x00000418060075b4 */ /* 0x0003e20008011000 */
[----:B------:R1:W-:Y:S01]  /*ace0*/  UTMALDG.3D [UR16], [UR6], desc[UR4] ;  /* 0x00000410060075b4 */ /* 0x0003e20008011000 */
[----:B------:R1:W-:Y:S02]  /*acf0*/  UTMALDG.3D [UR8], [UR6], desc[UR4] ;  /* 0x00000408060075b4 */ /* 0x0003e40008011000 */
[----:B-1----:R-:W-:Y:S05]  /*ad00*/  @P3 BRA `(.L_x_295) ;  /* 0xfffffff800bc3947 */ /* 0x002fea000383ffff */
.L_x_291:
[----:B------:R-:W-:Y:S05]  /*ad10*/  BSYNC B1 ;  /* 0x0000000000017941 */ /* 0x000fea0003800000 */
.L_x_290:
[----:B------:R-:W-:Y:S01]  /*ad20*/  LOP3.LUT P4, RZ, R13, 0xff, RZ, 0xc0, !PT ;  /* 0x000000ff0dff7812 */ /* 0x000fe2000788c0ff */
[C---:B------:R-:W-:Y:S01]  /*ad30*/  IMAD.IADD R12, R3.reuse, 0x1, R12 ;  /* 0x00000001030c7824 */ /* 0x040fe200078e020c */
[----:B------:R-:W-:Y:S01]  /*ad40*/  ULDC.64 UR4, c[0x0][0x650] ;  /* 0x0001940000047ab9 */ /* 0x000fe20000000a00 */
[C---:B------:R-:W-:Y:S01]  /*ad50*/  ISETP.GE.U32.AND P3, PT, R3.reuse, 0x7, PT ;  /* 0x000000070300780c */ /* 0x040fe20003f66070 */
[----:B------:R-:W-:Y:S01]  /*ad60*/  BSSY B1, `(.L_x_296) ;  /* 0x000006c000017945 */ /* 0x000fe20003800000 */
[C---:B------:R-:W-:Y:S01]  /*ad70*/  IMAD.WIDE.U32 R4, R12.reuse, 0x24924925, RZ ;  /* 0x249249250c047825 */ /* 0x040fe200078e00ff */
[----:B------:R-:W-:Y:S02]  /*ad80*/  ISETP.GT.U32.AND P1, PT, R12, 0x6, PT ;  /* 0x000000060c00780c */ /* 0x000fe40003f24070 */
[----:B------:R-:W-:Y:S01]  /*ad90*/  MOV R9, 0xffffffff ;  /* 0xffffffff00097802 */ /* 0x000fe20000000f00 */
[----:B------:R-:W-:Y:S01]  /*ada0*/  IMAD.MOV.U32 R8, RZ, RZ, -0x1 ;  /* 0xffffffffff087424 */ /* 0x000fe200078e00ff */
[----:B------:R-:W-:-:S02]  /*adb0*/  ISETP.LT.U32.AND P1, PT, R3, 0x7, P1 ;  /* 0x000000070300780c */ /* 0x000fc40000f21070 */
[-C--:B------:R-:W-:Y:S01]  /*adc0*/  IADD3 R4, R12, -R5.reuse, RZ ;  /* 0x800000050c047210 */ /* 0x080fe20007ffe0ff */
[----:B------:R-:W0:Y:S01]  /*add0*/  @P4 S2R R7, SR_CgaCtaId ;  /* 0x0000000000074919 */ /* 0x000e220000008800 */
[----:B------:R-:W-:Y:S02]  /*ade0*/  @P4 MOV R6, 0x400 ;  /* 0x0000040000064802 */ /* 0x000fe40000000f00 */
[----:B------:R-:W-:Y:S02]  /*adf0*/  LEA.HI R4, R4, R5, RZ, 0x1f ;  /* 0x0000000504047211 */ /* 0x000fe400078ff8ff */
[----:B------:R-:W-:Y:S02]  /*ae00*/  PRMT R13, RZ, 0x7610, R13 ;  /* 0x00007610ff0d7816 */ /* 0x000fe4000000000d */
[--C-:B------:R-:W-:Y:S02]  /*ae10*/  SHF.R.U32.HI R5, RZ, 0x2, R4.reuse ;  /* 0x00000002ff057819 */ /* 0x100fe40000011604 */
[----:B------:R-:W-:-:S03]  /*ae20*/  PRMT R4, RZ, 0x7610, R4 ;  /* 0x00007610ff047816 */ /* 0x000fc60000000004 */
[----:B------:R-:W-:Y:S01]  /*ae30*/  IMAD R12, R5, -0x7, R12 ;  /* 0xfffffff9050c7824 */ /* 0x000fe200078e020c */
[----:B0-----:R-:W-:Y:S02]  /*ae40*/  @P4 LEA R6, R7, R6, 0x18 ;  /* 0x0000000607064211 */ /* 0x001fe400078ec0ff */
[----:B------:R-:W-:Y:S02]  /*ae50*/  SEL R7, RZ, 0x1, !P1 ;  /* 0x00000001ff077807 */ /* 0x000fe40004800000 */
[----:B------:R-:W-:Y:S01]  /*ae60*/  IADD3 R16, P1, R16, UR14, RZ ;  /* 0x0000000e10107c10 */ /* 0x000fe2000ff3e0ff */
[----:B------:R0:W-:Y:S01]  /*ae70*/  @P4 SYNCS.ARRIVE.TRANS64.A1T0 RZ, [R6+URZ+0x88], RZ ;  /* 0x000088ff06ff49a7 */ /* 0x0001e2000810003f */
[----:B------:R-:W-:Y:S01]  /*ae80*/  LOP3.LUT R0, R0, R7, RZ, 0x3c, !PT ;  /* 0x0000000700007212 */ /* 0x000fe200078e3cff */
[----:B------:R-:W-:Y:S01]  /*ae90*/  IMAD.MOV.U32 R7, RZ, RZ, -0x1 ;  /* 0xffffffffff077424 */ /* 0x000fe200078e00ff */
[----:B------:R-:W-:Y:S02]  /*aea0*/  IADD3.X R17, R17, UR37, RZ, P1, !PT ;  /* 0x0000002511117c10 */ /* 0x000fe40008ffe4ff */
[----:B------:R-:W-:-:S02]  /*aeb0*/  ISETP.GE.U32.AND P1, PT, R16, UR4, PT ;  /* 0x0000000410007c0c */ /* 0x000fc4000bf26070 */
[----:B------:R-:W-:Y:S02]  /*aec0*/  @P3 LOP3.LUT R0, R0, 0x1, R5, 0x78, !PT ;  /* 0x0000000100003812 */ /* 0x000fe400078e7805 */
[----:B------:R-:W-:-:S13]  /*aed0*/  ISETP.GE.U32.AND.EX P1, PT, R17, UR5, PT, P1 ;  /* 0x0000000511007c0c */ /* 0x000fda000bf26110 */
[----:B0-----:R-:W-:Y:S05]  /*aee0*/  @P1 BRA `(.L_x_297) ;  /* 0x00000004004c1947 */ /* 0x001fea0003800000 */
[----:B------:R-:W-:Y:S01]  /*aef0*/  ULDC.64 UR4, c[0x0][0x628] ;  /* 0x00018a0000047ab9 */ /* 0x000fe20000000a00 */
[----:B------:R-:W0:Y:S01]  /*af00*/  S2R R15, SR_CTAID.X ;  /* 0x00000000000f7919 */ /* 0x000e220000002500 */
[----:B------:R-:W-:Y:S01]  /*af10*/  ISETP.NE.U32.AND P1, PT, RZ, UR4, PT ;  /* 0x00000004ff007c0c */ /* 0x000fe2000bf25070 */
[----:B------:R-:W-:Y:S01]  /*af20*/  ULDC UR7, c[0x0][0x630] ;  /* 0x00018c0000077ab9 */ /* 0x000fe20000000800 */
[----:B------:R-:W-:Y:S01]  /*af30*/  MOV R4, R16 ;  /* 0x0000001000047202 */ /* 0x000fe20000000f00 */
[----:B------:R-:W1:Y:S01]  /*af40*/  S2R R14, SR_CTAID.Y ;  /* 0x00000000000e7919 */ /* 0x000e620000002600 */
[----:B------:R-:W-:Y:S01]  /*af50*/  ISETP.NE.AND.EX P1, PT, RZ, UR5, PT, P1 ;  /* 0x00000005ff007c0c */ /* 0x000fe2000bf25310 */
[----:B------:R-:W-:-:S12]  /*af60*/  IMAD.MOV.U32 R5, RZ, RZ, R17 ;  /* 0x000000ffff057224 */ /* 0x000fd800078e0011 */
[----:B------:R-:W-:Y:S05]  /*af70*/  @!P1 BRA `(.L_x_298) ;  /* 0x0000000000289947 */ /* 0x000fea0003800000 */
[----:B------:R-:W-:Y:S02]  /*af80*/  ULDC UR6, c[0x0][0x634] ;  /* 0x00018d0000067ab9 */ /* 0x000fe40000000800 */
[----:B------:R-:W-:-:S04]  /*af90*/  IADD3 R9, P1, R16, UR6, RZ ;  /* 0x0000000610097c10 */ /* 0x000fc8000ff3e0ff */
[----:B------:R-:W-:-:S05]  /*afa0*/  IADD3.X R21, RZ, R17, RZ, P1, !PT ;  /* 0x00000011ff157210 */ /* 0x000fca0000ffe4ff */
[----:B------:R-:W-:-:S04]  /*afb0*/  IMAD.WIDE.U32 R6, R21, UR4, RZ ;  /* 0x0000000415067c25 */ /* 0x000fc8000f8e00ff */
[----:B------:R-:W-:-:S04]  /*afc0*/  IMAD.WIDE.U32 R6, P1, R9, UR5, R6 ;  /* 0x0000000509067c25 */ /* 0x000fc8000f820006 */
[----:B------:R-:W-:Y:S01]  /*afd0*/  IMAD.WIDE.U32 R8, R9, UR4, RZ ;  /* 0x0000000409087c25 */ /* 0x000fe2000f8e00ff */
[----:B------:R-:W-:-:S03]  /*afe0*/  MOV R4, R7 ;  /* 0x0000000700047202 */ /* 0x000fc60000000f00 */
[----:B------:R-:W-:Y:S01]  /*aff0*/  IMAD.X R5, RZ, RZ, RZ, P1 ;  /* 0x000000ffff057224 */ /* 0x000fe200008e06ff */
[----:B------:R-:W-:-:S05]  /*b000*/  IADD3 RZ, P1, R9, R6, RZ ;  /* 0x0000000609ff7210 */ /* 0x000fca0007f3e0ff */
[----:B------:R-:W-:-:S08]  /*b010*/  IMAD.WIDE.U32.X R4, R21, UR5, R4, P1 ;  /* 0x0000000515047c25 */ /* 0x000fd000088e0404 */
.L_x_298:
[--C-:B------:R-:W-:Y:S01]  /*b020*/  SHF.R.U64 R8, R4, UR7, R5.reuse ;  /* 0x0000000704087c19 */ /* 0x100fe20008001205 */
[----:B------:R-:W-:Y:S01]  /*b030*/  ULDC.64 UR4, c[0x0][0x620] ;  /* 0x0001880000047ab9 */ /* 0x000fe20000000a00 */
[----:B------:R-:W-:Y:S01]  /*b040*/  SHF.R.U32.HI R4, RZ, UR7, R5 ;  /* 0x00000007ff047c19 */ /* 0x000fe20008011605 */
[----:B------:R-:W2:Y:S01]  /*b050*/  LDC R24, c[0x0][0x144] ;  /* 0x00005100ff187b82 */ /* 0x000ea20000000800 */
[----:B------:R-:W-:Y:S01]  /*b060*/  IADD3 R7, P1, RZ, -R8, RZ ;  /* 0x80000008ff077210 */ /* 0x000fe20007f3e0ff */
[----:B------:R-:W-:Y:S01]  /*b070*/  ULDC.64 UR8, c[0x0][0x640] ;  /* 0x0001900000087ab9 */ /* 0x000fe20000000a00 */
[----:B0-----:R-:W-:Y:S01]  /*b080*/  I2FP.F32.U32 R9, R15 ;  /* 0x0000000f00097245 */ /* 0x001fe20000201000 */
[----:B------:R-:W-:Y:S02]  /*b090*/  ULDC UR6, c[0x0][0x608] ;  /* 0x0001820000067ab9 */ /* 0x000fe40000000800 */
[----:B------:R-:W-:Y:S01]  /*b0a0*/  IMAD.X R4, RZ, RZ, ~R4, P1 ;  /* 0x000000ffff047224 */ /* 0x000fe200008e0e04 */
[----:B------:R-:W-:Y:S01]  /*b0b0*/  ISETP.NE.U32.AND P1, PT, RZ, UR8, PT ;  /* 0x00000008ff007c0c */ /* 0x000fe2000bf25070 */
[----:B------:R-:W0:Y:S02]  /*b0c0*/  LDC R21, c[0x0][0x148] ;  /* 0x00005200ff157b82 */ /* 0x000e240000000800 */
[----:B------:R-:W-:Y:S01]  /*b0d0*/  IMAD R6, R4, UR4, RZ ;  /* 0x0000000404067c24 */ /* 0x000fe2000f8e02ff */
[----:B------:R-:W-:Y:S01]  /*b0e0*/  ISETP.NE.AND.EX P1, PT, RZ, UR9, PT, P1 ;  /* 0x00000009ff007c0c */ /* 0x000fe2000bf25310 */
[----:B------:R-:W-:Y:S01]  /*b0f0*/  IMAD.WIDE.U32 R4, R7, UR4, R16 ;  /* 0x0000000407047c25 */ /* 0x000fe2000f8e0010 */
[----:B------:R-:W-:-:S03]  /*b100*/  ULDC UR4, c[0x0][0x150] ;  /* 0x0000540000047ab9 */ /* 0x000fc60000000800 */
[----:B------:R-:W-:Y:S02]  /*b110*/  IMAD R7, R7, UR5, R6 ;  /* 0x0000000507077c24 */ /* 0x000fe4000f8e0206 */
[----:B------:R-:W-:Y:S01]  /*b120*/  FMUL R6, R9, UR4 ;  /* 0x0000000409067c20 */ /* 0x000fe20008400000 */
[----:B------:R-:W-:Y:S01]  /*b130*/  ULDC UR4, c[0x0][0x618] ;  /* 0x0001860000047ab9 */ /* 0x000fe20000000800 */
[----:B------:R-:W-:Y:S01]  /*b140*/  ULDC UR5, c[0x0][0x154] ;  /* 0x0000550000057ab9 */ /* 0x000fe20000000800 */
[----:B------:R-:W-:-:S03]  /*b150*/  IADD3 R5, R5, R7, RZ ;  /* 0x0000000705057210 */ /* 0x000fc60007ffe0ff */
[----:B------:R-:W3:Y:S01]  /*b160*/  F2I.U32.TRUNC.NTZ R6, R6 ;  /* 0x0000000600067305 */ /* 0x000ee2000020f000 */
[----:B------:R-:W-:Y:S02]  /*b170*/  SHF.R.U64 R9, R4, UR4, R5 ;  /* 0x0000000404097c19 */ /* 0x000fe40008001205 */
[----:B-1----:R-:W-:-:S05]  /*b180*/  I2FP.F32.U32 R4, R14 ;  /* 0x0000000e00047245 */ /* 0x002fca0000201000 */
[----:B------:R-:W-:Y:S01]  /*b190*/  FMUL R22, R4, UR5 ;  /* 0x0000000504167c20 */ /* 0x000fe20008400000 */
[----:B------:R-:W-:Y:S01]  /*b1a0*/  SHF.R.U32.HI R4, RZ, UR4, R5 ;  /* 0x00000004ff047c19 */ /* 0x000fe20008011605 */
[----:B------:R-:W-:-:S03]  /*b1b0*/  ULDC UR4, c[0x0][0x658] ;  /* 0x0001960000047ab9 */ /* 0x000fc60000000800 */
[--C-:B------:R-:W-:Y:S01]  /*b1c0*/  SHF.R.U32.HI R5, RZ, UR6, R4.reuse ;  /* 0x00000006ff057c19 */ /* 0x100fe20008011604 */
[----:B------:R-:W1:Y:S01]  /*b1d0*/  F2I.U32.TRUNC.NTZ R22, R22 ;  /* 0x0000001600167305 */ /* 0x000e62000020f000 */
[----:B------:R-:W-:Y:S01]  /*b1e0*/  SHF.R.U64 R20, R9, UR6, R4 ;  /* 0x0000000609147c19 */ /* 0x000fe20008001204 */
[----:B---3--:R-:W-:Y:S01]  /*b1f0*/  IMAD.MOV R6, RZ, RZ, -R6 ;  /* 0x000000ffff067224 */ /* 0x008fe200078e0a06 */
[--C-:B------:R-:W-:Y:S02]  /*b200*/  SHF.R.U32.HI R23, RZ, UR4, R5.reuse ;  /* 0x00000004ff177c19 */ /* 0x100fe40008011605 */
[----:B------:R-:W-:Y:S01]  /*b210*/  SHF.R.U64 R18, R20, UR4, R5 ;  /* 0x0000000414127c19 */ /* 0x000fe20008001205 */
[----:B--2---:R-:W-:Y:S02]  /*b220*/  IMAD R15, R24, R6, R15 ;  /* 0x00000006180f7224 */ /* 0x004fe400078e020f */
[----:B------:R-:W-:Y:S01]  /*b230*/  IMAD.MOV.U32 R5, RZ, RZ, R23 ;  /* 0x000000ffff057224 */ /* 0x000fe200078e0017 */
[----:B------:R-:W-:Y:S01]  /*b240*/  MOV R4, R18 ;  /* 0x0000001200047202 */ /* 0x000fe20000000f00 */
[----:B------:R-:W-:Y:S06]  /*b250*/  @!P1 BRA `(.L_x_299) ;  /* 0x0000000000289947 */ /* 0x000fec0003800000 */
[----:B------:R-:W-:Y:S02]  /*b260*/  ULDC UR4, c[0x0][0x64c] ;  /* 0x0001930000047ab9 */ /* 0x000fe40000000800 */
[----:B------:R-:W-:-:S04]  /*b270*/  IADD3 R5, P1, R18, UR4, RZ ;  /* 0x0000000412057c10 */ /* 0x000fc8000ff3e0ff */
[----:B------:R-:W-:-:S05]  /*b280*/  IADD3.X R23, RZ, R23, RZ, P1, !PT ;  /* 0x00000017ff177210 */ /* 0x000fca0000ffe4ff */
[----:B------:R-:W-:-:S04]  /*b290*/  IMAD.WIDE.U32 R6, R23, UR8, RZ ;  /* 0x0000000817067c25 */ /* 0x000fc8000f8e00ff */
[----:B------:R-:W-:-:S04]  /*b2a0*/  IMAD.WIDE.U32 R6, P1, R5, UR9, R6 ;  /* 0x0000000905067c25 */ /* 0x000fc8000f820006 */
[----:B------:R-:W-:Y:S01]  /*b2b0*/  IMAD.WIDE.U32 R4, R5, UR8, RZ ;  /* 0x0000000805047c25 */ /* 0x000fe2000f8e00ff */
[----:B------:R-:W-:-:S04]  /*b2c0*/  MOV R4, R7 ;  /* 0x0000000700047202 */ /* 0x000fc80000000f00 */
[----:B------:R-:W-:Y:S01]  /*b2d0*/  IADD3 RZ, P3, R5, R6, RZ ;  /* 0x0000000605ff7210 */ /* 0x000fe20007f7e0ff */
[----:B------:R-:W-:-:S04]  /*b2e0*/  IMAD.X R5, RZ, RZ, RZ, P1 ;  /* 0x000000ffff057224 */ /* 0x000fc800008e06ff */
[----:B------:R-:W-:-:S08]  /*b2f0*/  IMAD.WIDE.U32.X R4, R23, UR9, R4, P3 ;  /* 0x0000000917047c25 */ /* 0x000fd000098e0404 */
.L_x_299:
[----:B------:R-:W-:Y:S01]  /*b300*/  ISETP.NE.AND P1, PT, R2, 0x1, PT ;  /* 0x000000010200780c */ /* 0x000fe20003f25270 */
[----:B------:R-:W-:Y:S01]  /*b310*/  ULDC UR4, c[0x0][0x648] ;  /* 0x0001920000047ab9 */ /* 0x000fe20000000800 */
[----:B------:R-:W-:Y:S01]  /*b320*/  LOP3.LUT R20, R20, UR29, RZ, 0xc0, !PT ;  /* 0x0000001d14147c12 */ /* 0x000fe2000f8ec0ff */
[----:B-1----:R-:W-:Y:S01]  /*b330*/  IMAD.MOV R22, RZ, RZ, -R22 ;  /* 0x000000ffff167224 */ /* 0x002fe200078e0a16 */
[----:B------:R-:W-:Y:S01]  /*b340*/  SHF.R.U64 R5, R4, UR4, R5 ;  /* 0x0000000404057c19 */ /* 0x000fe20008001205 */
[----:B------:R-:W-:Y:S01]  /*b350*/  ULDC UR4, c[0x0][0x638] ;  /* 0x00018e0000047ab9 */ /* 0x000fe20000000800 */
[----:B------:R-:W-:Y:S01]  /*b360*/  LOP3.LUT R9, R9, UR13, RZ, 0xc0, !PT ;  /* 0x0000000d09097c12 */ /* 0x000fe2000f8ec0ff */
[----:B------:R-:W-:Y:S01]  /*b370*/  ULDC UR5, c[0x0][0x610] ;  /* 0x0001840000057ab9 */ /* 0x000fe20000000800 */
[C---:B------:R-:W-:Y:S01]  /*b380*/  IADD3 R7, -R5.reuse, RZ, RZ ;  /* 0x000000ff05077210 */ /* 0x040fe20007ffe1ff */
[----:B------:R-:W-:Y:S02]  /*b390*/  IMAD R20, R5, UR21, R20 ;  /* 0x0000001505147c24 */ /* 0x000fe4000f8e0214 */
[----:B------:R-:W-:-:S02]  /*b3a0*/  IMAD.MOV.U32 R4, RZ, RZ, 0x1 ;  /* 0x00000001ff047424 */ /* 0x000fc400078e00ff */
[----:B0-----:R-:W-:Y:S02]  /*b3b0*/  @P1 IMAD R15, R21, R22, R14 ;  /* 0x00000016150f1224 */ /* 0x001fe400078e020e */
[----:B------:R-:W-:Y:S01]  /*b3c0*/  IMAD R18, R7, UR4, R18 ;  /* 0x0000000407127c24 */ /* 0x000fe2000f8e0212 */
[----:B------:R-:W-:Y:S01]  /*b3d0*/  ULDC UR4, c[0x0][0x600] ;  /* 0x0001800000047ab9 */ /* 0x000fe20000000800 */
[----:B------:R-:W-:Y:S02]  /*b3e0*/  IMAD R15, R20, UR5, R15 ;  /* 0x00000005140f7c24 */ /* 0x000fe4000f8e020f */
[----:B------:R-:W-:-:S05]  /*b3f0*/  IMAD R18, R18, UR4, R9 ;  /* 0x0000000412127c24 */ /* 0x000fca000f8e0209 */
[----:B------:R-:W-:Y:S02]  /*b400*/  SEL R9, R18, R15, !P1 ;  /* 0x0000000f12097207 */ /* 0x000fe40004800000 */
[----:B------:R-:W-:-:S07]  /*b410*/  SEL R7, R15, R18, !P1 ;  /* 0x000000120f077207 */ /* 0x000fce0004800000 */
.L_x_297:
[----:B------:R-:W-:Y:S05]  /*b420*/  BSYNC B1 ;  /* 0x0000000000017941 */ /* 0x000fea0003800000 */
.L_x_296:
[----:B------:R-:W-:-:S13]  /*b430*/  LOP3.LUT P1, RZ, R4, 0xff, RZ, 0xc0, !PT ;  /* 0x000000ff04ff7812 */ /* 0x000fda000782c0ff */
[----:B------:R-:W-:Y:S05]  /*b440*/  @P1 BRA `(.L_x_300) ;  /* 0xfffffff000b81947 */ /* 0x000fea000383ffff */
[----:B------:R-:W-:Y:S05]  /*b450*/  BSYNC B0 ;  /* 0x0000000000007941 */ /* 0x000fea0003800000 */
.L_x_288:
[----:B------:R-:W-:-:S03]  /*b460*/  UMOV UR4, 0xffffffff ;  /* 0xffffffff00047882 */ /* 0x000fc60000000000 */
[----:B------:R-:W-:Y:S05]  /*b470*/  BRA.DIV UR4, `(.L_x_301) ;  /* 0x0000000604847947 */ /* 0x000fea000b800000 */
[----:B------:R-:W-:-:S13]  /*b480*/  ELECT P6, URZ, PT ;  /* 0x00000000003f782f */ /* 0x000fda00038c0000 */
.L_x_318:
[----:B------:R-:W-:Y:S04]  /*b490*/  BSSY B0, `(.L_x_302) ;  /* 0x0000046000007945 */ /* 0x000fe80003800000 */
[----:B------:R-:W-:Y:S05]  /*b4a0*/  @!P6 BRA `(.L_x_303) ;  /* 0x000000040010e947 */ /* 0x000fea0003800000 */
[----:B------:R-:W-:-:S04]  /*b4b0*/  LOP3.LUT R19, R19, 0x2, RZ, 0xfc, !PT ;  /* 0x0000000213137812 */ /* 0x000fc800078efcff */
[----:B------:R-:W-:-:S13]  /*b4c0*/  ISETP.NE.AND P0, PT, R19, 0x3, PT ;  /* 0x000000031300780c */ /* 0x000fda0003f05270 */
[----:B------:R-:W-:Y:S05]  /*b4d0*/  @!P0 BRA `(.L_x_304) ;  /* 0x0000000000048947 */ /* 0x000fea0003800000 */
[----:B------:R-:W-:Y:S01]  /*b4e0*/  BPT.TRAP 0x1 ;  /* 0x000000040000795c */ /* 0x000fe20000300000 */
.L_x_304:
[----:B------:R-:W0:Y:S01]  /*b4f0*/  S2R R3, SR_CgaCtaId ;  /* 0x0000000000037919 */ /* 0x000e220000008800 */
[----:B------:R-:W-:-:S04]  /*b500*/  MOV R2, 0x400 ;  /* 0x0000040000027802 */ /* 0x000fc80000000f00 */
[----:B0-----:R-:W-:Y:S02]  /*b510*/  LEA R3, R3, R2, 0x18 ;  /* 0x0000000203037211 */ /* 0x001fe400078ec0ff */
[----:B------:R-:W-:Y:S02]  /*b520*/  SHF.L.U32 R2, R0, 0x1f, RZ ;  /* 0x0000001f00027819 */ /* 0x000fe400000006ff */
[----:B------:R-:W-:-:S05]  /*b530*/  IADD3 R3, R3, 0x38, RZ ;  /* 0x0000003803037810 */ /* 0x000fca0007ffe0ff */
[C---:B------:R-:W-:Y:S01]  /*b540*/  IMAD R7, R12.reuse, 0x8, R3 ;  /* 0x000000080c077824 */ /* 0x040fe200078e0203 */
[----:B------:R-:W-:-:S03]  /*b550*/  IADD3 R12, R12, 0x1, RZ ;  /* 0x000000010c0c7810 */ /* 0x000fc60007ffe0ff */
[----:B------:R-:W0:Y:S01]  /*b560*/  SYNCS.PHASECHK.TRANS64.TRYWAIT P0, [R7+URZ], R2 ;  /* 0x00000002070075a7 */ /* 0x000e22000800017f */
[----:B------:R-:W-:-:S04]  /*b570*/  ISETP.NE.AND P1, PT, R12, 0x7, PT ;  /* 0x000000070c00780c */ /* 0x000fc80003f25270 */
[----:B------:R-:W-:Y:S02]  /*b580*/  SEL R5, RZ, 0x1, P1 ;  /* 0x00000001ff057807 */ /* 0x000fe40000800000 */
[----:B------:R-:W-:Y:S02]  /*b590*/  SEL R12, R12, RZ, P1 ;  /* 0x000000ff0c0c7207 */ /* 0x000fe40000800000 */
[----:B------:R-:W-:-:S03]  /*b5a0*/  LOP3.LUT R5, R0, R5, RZ, 0x3c, !PT ;  /* 0x0000000500057212 */ /* 0x000fc600078e3cff */
[----:B------:R-:W-:Y:S01]  /*b5b0*/  IMAD R9, R12, 0x8, R3 ;  /* 0x000000080c097824 */ /* 0x000fe200078e0203 */
[----:B------:R-:W-:Y:S01]  /*b5c0*/  SHF.L.U32 R4, R5, 0x1f, RZ ;  /* 0x0000001f05047819 */ /* 0x000fe200000006ff */
[----:B0-----:R-:W-:Y:S06]  /*b5d0*/  @!P0 BRA `(.L_x_305) ;  /* 0x00000004004c8947 */ /* 0x001fec0003800000 */
.L_x_319:
[----:B------:R-:W1:Y:S01]  /*b5e0*/  SYNCS.PHASECHK.TRANS64.TRYWAIT P0, [R9+URZ], R4 ;  /* 0x00000004090075a7 */ /* 0x000e62000800017f */
[----:B------:R-:W-:-:S04]  /*b5f0*/  IADD3 R0, R12, 0x1, RZ ;  /* 0x000000010c007810 */ /* 0x000fc80007ffe0ff */
[----:B------:R-:W-:-:S04]  /*b600*/  ISETP.NE.AND P1, PT, R0, 0x7, PT ;  /* 0x000000070000780c */ /* 0x000fc80003f25270 */
[----:B0-----:R-:W-:Y:S02]  /*b610*/  SEL R2, RZ, 0x1, P1 ;  /* 0x00000001ff027807 */ /* 0x001fe40000800000 */
[----:B------:R-:W-:Y:S02]  /*b620*/  SEL R0, R0, RZ, P1 ;  /* 0x000000ff00007207 */ /* 0x000fe40000800000 */
[----:B------:R-:W-:-:S03]  /*b630*/  LOP3.LUT R7, R5, R2, RZ, 0x3c, !PT ;  /* 0x0000000205077212 */ /* 0x000fc600078e3cff */
[----:B------:R-:W-:Y:S01]  /*b640*/  IMAD R6, R0, 0x8, R3 ;  /* 0x0000000800067824 */ /* 0x000fe200078e0203 */
[----:B------:R-:W-:Y:S01]  /*b650*/  SHF.L.U32 R5, R7, 0x1f, RZ ;  /* 0x0000001f07057819 */ /* 0x000fe200000006ff */
[----:B-1----:R-:W-:Y:S06]  /*b660*/  @!P0 BRA `(.L_x_306) ;  /* 0x00000004003c8947 */ /* 0x002fec0003800000 */
.L_x_320:
[----:B------:R-:W1:Y:S01]  /*b670*/  SYNCS.PHASECHK.TRANS64.TRYWAIT P0, [R6+URZ], R5 ;  /* 0x00000005060075a7 */ /* 0x000e62000800017f */
[----:B------:R-:W-:-:S04]  /*b680*/  IADD3 R0, R0, 0x1, RZ ;  /* 0x0000000100007810 */ /* 0x000fc80007ffe0ff */
[----:B------:R-:W-:-:S04]  /*b690*/  ISETP.NE.AND P1, PT, R0, 0x7, PT ;  /* 0x000000070000780c */ /* 0x000fc80003f25270 */
[----:B------:R-:W-:Y:S02]  /*b6a0*/  SEL R2, RZ, 0x1, P1 ;  /* 0x00000001ff027807 */ /* 0x000fe40000800000 */
[----:B------:R-:W-:Y:S02]  /*b6b0*/  SEL R0, R0, RZ, P1 ;  /* 0x000000ff00007207 */ /* 0x000fe40000800000 */
[----:B------:R-:W-:-:S03]  /*b6c0*/  LOP3.LUT R7, R7, R2, RZ, 0x3c, !PT ;  /* 0x0000000207077212 */ /* 0x000fc600078e3cff */
[----:B0-----:R-:W-:Y:S01]  /*b6d0*/  IMAD R9, R0, 0x8, R3 ;  /* 0x0000000800097824 */ /* 0x001fe200078e0203 */
[----:B------:R-:W-:Y:S01]  /*b6e0*/  SHF.L.U32 R4, R7, 0x1f, RZ ;  /* 0x0000001f07047819 */ /* 0x000fe200000006ff */
[----:B-1----:R-:W-:Y:S06]  /*b6f0*/  @!P0 BRA `(.L_x_307) ;  /* 0x00000004002c8947 */ /* 0x002fec0003800000 */
.L_x_321:
        /* <DEDUP_REMOVED lines=9> */
.L_x_322:
        /* <DEDUP_REMOVED lines=9> */
.L_x_323:
[----:B------:R-:W1:Y:S01]  /*b820*/  SYNCS.PHASECHK.TRANS64.TRYWAIT P0, [R9+URZ], R4 ;  /* 0x00000004090075a7 */ /* 0x000e62000800017f */
[----:B------:R-:W-:-:S04]  /*b830*/  IADD3 R0, R0, 0x1, RZ ;  /* 0x0000000100007810 */ /* 0x000fc80007ffe0ff */
[----:B------:R-:W-:-:S04]  /*b840*/  ISETP.NE.AND P1, PT, R0, 0x7, PT ;  /* 0x000000070000780c */ /* 0x000fc80003f25270 */
[----:B------:R-:W-:Y:S02]  /*b850*/  SEL R2, RZ, 0x1, P1 ;  /* 0x00000001ff027807 */ /* 0x000fe40000800000 */
[----:B------:R-:W-:Y:S02]  /*b860*/  SEL R0, R0, RZ, P1 ;  /* 0x000000ff00007207 */ /* 0x000fe40000800000 */
[----:B------:R-:W-:Y:S01]  /*b870*/  LOP3.LUT R2, R7, R2, RZ, 0x3c, !PT ;  /* 0x0000000207027212 */ /* 0x000fe200078e3cff */
[----:B-1----:R-:W-:Y:S06]  /*b880*/  @!P0 BRA `(.L_x_310) ;  /* 0x0000000400048947 */ /* 0x002fec0003800000 */
.L_x_324:
[----:B------:R-:W-:Y:S01]  /*b890*/  IMAD R3, R0, 0x8, R3 ;  /* 0x0000000800037824 */ /* 0x000fe200078e0203 */
[----:B------:R-:W-:-:S07]  /*b8a0*/  SHF.L.U32 R0, R2, 0x1f, RZ ;  /* 0x0000001f02007819 */ /* 0x000fce00000006ff */
.L_x_311:
[----:B--2---:R2:W3:Y:S02]  /*b8b0*/  SYNCS.PHASECHK.TRANS64.TRYWAIT P0, [R3+URZ], R0 ;  /* 0x00000000030075a7 */ /* 0x0044e4000800017f */
[----:B---3--:R-:W-:Y:S05]  /*b8c0*/  @!P0 NANOSLEEP.SYNCS 0x989680 ;  /* 0x009896800000895d */ /* 0x008fea0003900000 */
[----:B------:R-:W3:Y:S02]  /*b8d0*/  @!P0 SYNCS.PHASECHK.TRANS64 P0, [R3+URZ], R0 ;  /* 0x00000000030085a7 */ /* 0x000ee4000800007f */
[----:B---3--:R-:W-:Y:S05]  /*b8e0*/  @!P0 BRA `(.L_x_311) ;  /* 0xfffffffc00f08947 */ /* 0x008fea000383ffff */
.L_x_303:
[----:B------:R-:W-:Y:S05]  /*b8f0*/  BSYNC B0 ;  /* 0x0000000000007941 */ /* 0x000fea0003800000 */
.L_x_302:
[----:B------:R-:W-:Y:S05]  /*b900*/  EXIT ;  /* 0x000000000000794d */ /* 0x000fea0003800000 */
.L_x_17:
[----:B---3--:R3:W4:Y:S02]  /*b910*/  SYNCS.PHASECHK.TRANS64.TRYWAIT P1, [R3+URZ], R0 ;  /* 0x00000000030075a7 */ /* 0x008724000802017f */
[----:B----4-:R-:W-:Y:S05]  /*b920*/  @!P1 NANOSLEEP.SYNCS 0x989680 ;  /* 0x009896800000995d */ /* 0x010fea0003900000 */
[----:B------:R-:W4:Y:S02]  /*b930*/  @!P1 SYNCS.PHASECHK.TRANS64 P1, [R3+URZ], R0 ;  /* 0x00000000030095a7 */ /* 0x000f24000802007f */
[----:B----4-:R-:W-:Y:S05]  /*b940*/  @!P1 BRA `(.L_x_17) ;  /* 0xfffffffc00f09947 */ /* 0x010fea000383ffff */
[----:B------:R-:W-:Y:S05]  /*b950*/  BRA `(.L_x_16) ;  /* 0xffffff5800447947 */ /* 0x000fea000383ffff */
.L_x_22:
[----:B-1----:R-:W-:-:S04]  /*b960*/  MOV R4, UR9 ;  /* 0x0000000900047c02 */ /* 0x002fc80008000f00 */
[----:B------:R1:W2:Y:S03]  /*b970*/  SYNCS.PHASECHK.TRANS64.TRYWAIT P1, [R4+URZ], R3 ;  /* 0x00000003040075a7 */ /* 0x0002a6000802017f */
[----:B--2---:R-:W-:Y:S05]  /*b980*/  @!P1 NANOSLEEP.SYNCS 0x989680 ;  /* 0x009896800000995d */ /* 0x004fea0003900000 */
[----:B------:R-:W2:Y:S02]  /*b990*/  @!P1 SYNCS.PHASECHK.TRANS64 P1, [R4+URZ], R3 ;  /* 0x00000003040095a7 */ /* 0x000ea4000802007f */
[----:B--2---:R-:W-:Y:S05]  /*b9a0*/  @!P1 BRA `(.L_x_22) ;  /* 0xfffffffc00ec9947 */ /* 0x004fea000383ffff */
[----:B------:R-:W-:Y:S05]  /*b9b0*/  BRA `(.L_x_21) ;  /* 0xffffff6400b87947 */ /* 0x000fea000383ffff */
.L_x_289:
[----:B------:R-:W-:Y:S01]  /*b9c0*/  BSSY B1, `(.L_x_312) ;  /* 0x0000006000017945 */ /* 0x000fe20003800000 */
[----:B------:R-:W-:-:S07]  /*b9d0*/  IMAD.MOV.U32 R15, RZ, RZ, -0x1 ;  /* 0xffffffffff0f7424 */ /* 0x000fce00078e00ff */
[----:B------:R-:W-:Y:S05]  /*b9e0*/  WARPSYNC.COLLECTIVE R15, `(.L_x_313) ;  /* 0x000000000f0c7348 */ /* 0x000fea0003c00000 */
[----:B------:R-:W-:Y:S02]  /*b9f0*/  ELECT P6, UR62, PT ;  /* 0x00000000003e782f */ /* 0x000fe400038c0000 */
[----:B------:R-:W-:Y:S01]  /*ba00*/  MOV R14, UR62 ;  /* 0x0000003e000e7c02 */ /* 0x000fe20008000f00 */
[----:B------:R-:W-:Y:S10]  /*ba10*/  ENDCOLLECTIVE ;  /* 0x000000000000791b */ /* 0x000ff40003800000 */
.L_x_313:
[----:B------:R-:W-:Y:S05]  /*ba20*/  BSYNC B1 ;  /* 0x0000000000017941 */ /* 0x000fea0003800000 */
.L_x_312:
[----:B------:R-:W-:Y:S05]  /*ba30*/  BRA `(.L_x_314) ;  /* 0xffffffec00487947 */ /* 0x000fea000383ffff */
.L_x_292:
[----:B0-----:R0:W1:Y:S02]  /*ba40*/  SYNCS.PHASECHK.TRANS64.TRYWAIT P1, [R14+URZ+0x38], R7 ;  /* 0x000038070e0075a7 */ /* 0x001064000802017f */
[----:B-1----:R-:W-:Y:S05]  /*ba50*/  @!P1 NANOSLEEP.SYNCS 0x989680 ;  /* 0x009896800000995d */ /* 0x002fea0003900000 */
[----:B------:R-:W1:Y:S02]  /*ba60*/  @!P1 SYNCS.PHASECHK.TRANS64 P1, [R14+URZ+0x38], R7 ;  /* 0x000038070e0095a7 */ /* 0x000e64000802007f */
[----:B-1----:R-:W-:Y:S05]  /*ba70*/  @!P1 BRA `(.L_x_292) ;  /* 0xfffffffc00f09947 */ /* 0x002fea000383ffff */
[----:B------:R-:W-:Y:S05]  /*ba80*/  BRA `(.L_x_315) ;  /* 0xffffffec007c7947 */ /* 0x000fea000383ffff */
.L_x_301:
[----:B------:R-:W-:Y:S01]  /*ba90*/  BSSY B0, `(.L_x_316) ;  /* 0x0000006000007945 */ /* 0x000fe20003800000 */
[----:B------:R-:W-:-:S07]  /*baa0*/  MOV R15, 0xffffffff ;  /* 0xffffffff000f7802 */ /* 0x000fce0000000f00 */
[----:B------:R-:W-:Y:S05]  /*bab0*/  WARPSYNC.COLLECTIVE R15, `(.L_x_317) ;  /* 0x000000000f0c7348 */ /* 0x000fea0003c00000 */
[----:B------:R-:W-:Y:S02]  /*bac0*/  ELECT P6, UR62, PT ;  /* 0x00000000003e782f */ /* 0x000fe400038c0000 */
[----:B------:R-:W-:Y:S01]  /*bad0*/  MOV R14, UR62 ;  /* 0x0000003e000e7c02 */ /* 0x000fe20008000f00 */
[----:B------:R-:W-:Y:S10]  /*bae0*/  ENDCOLLECTIVE ;  /* 0x000000000000791b */ /* 0x000ff40003800000 */
.L_x_317:
[----:B------:R-:W-:Y:S05]  /*baf0*/  BSYNC B0 ;  /* 0x0000000000007941 */ /* 0x000fea0003800000 */
.L_x_316:
[----:B------:R-:W-:Y:S05]  /*bb00*/  BRA `(.L_x_318) ;  /* 0xfffffff800607947 */ /* 0x000fea000383ffff */
.L_x_305:
[----:B0-----:R0:W1:Y:S02]  /*bb10*/  SYNCS.PHASECHK.TRANS64.TRYWAIT P0, [R7+URZ], R2 ;  /* 0x00000002070075a7 */ /* 0x001064000800017f */
[----:B-1----:R-:W-:Y:S05]  /*bb20*/  @!P0 NANOSLEEP.SYNCS 0x989680 ;  /* 0x009896800000895d */ /* 0x002fea0003900000 */
[----:B------:R-:W1:Y:S02]  /*bb30*/  @!P0 SYNCS.PHASECHK.TRANS64 P0, [R7+URZ], R2 ;  /* 0x00000002070085a7 */ /* 0x000e64000800007f */
[----:B-1----:R-:W-:Y:S05]  /*bb40*/  @!P0 BRA `(.L_x_305) ;  /* 0xfffffffc00f08947 */ /* 0x002fea000383ffff */
[----:B------:R-:W-:Y:S05]  /*bb50*/  BRA `(.L_x_319) ;  /* 0xfffffff800a07947 */ /* 0x000fea000383ffff */
.L_x_306:
[----:B0-----:R0:W1:Y:S02]  /*bb60*/  SYNCS.PHASECHK.TRANS64.TRYWAIT P0, [R9+URZ], R4 ;  /* 0x00000004090075a7 */ /* 0x001064000800017f */
[----:B-1----:R-:W-:Y:S05]  /*bb70*/  @!P0 NANOSLEEP.SYNCS 0x989680 ;  /* 0x009896800000895d */ /* 0x002fea0003900000 */
[----:B------:R-:W1:Y:S02]  /*bb80*/  @!P0 SYNCS.PHASECHK.TRANS64 P0, [R9+URZ], R4 ;  /* 0x00000004090085a7 */ /* 0x000e64000800007f */
[----:B-1----:R-:W-:Y:S05]  /*bb90*/  @!P0 BRA `(.L_x_306) ;  /* 0xfffffffc00f08947 */ /* 0x002fea000383ffff */
[----:B------:R-:W-:Y:S05]  /*bba0*/  BRA `(.L_x_320) ;  /* 0xfffffff800b07947 */ /* 0x000fea000383ffff */
.L_x_307:
[----:B0-----:R0:W1:Y:S02]  /*bbb0*/  SYNCS.PHASECHK.TRANS64.TRYWAIT P0, [R6+URZ], R5 ;  /* 0x00000005060075a7 */ /* 0x001064000800017f */
[----:B-1----:R-:W-:Y:S05]  /*bbc0*/  @!P0 NANOSLEEP.SYNCS 0x989680 ;  /* 0x009896800000895d */ /* 0x002fea0003900000 */
[----:B------:R-:W1:Y:S02]  /*bbd0*/  @!P0 SYNCS.PHASECHK.TRANS64 P0, [R6+URZ], R5 ;  /* 0x00000005060085a7 */ /* 0x000e64000800007f */
[----:B-1----:R-:W-:Y:S05]  /*bbe0*/  @!P0 BRA `(.L_x_307) ;  /* 0xfffffffc00f08947 */ /* 0x002fea000383ffff */
[----:B------:R-:W-:Y:S05]  /*bbf0*/  BRA `(.L_x_321) ;  /* 0xfffffff800c07947 */ /* 0x000fea000383ffff */
.L_x_308:
[----:B0-----:R0:W1:Y:S02]  /*bc00*/  SYNCS.PHASECHK.TRANS64.TRYWAIT P0, [R9+URZ], R4 ;  /* 0x00000004090075a7 */ /* 0x001064000800017f */
[----:B-1----:R-:W-:Y:S05]  /*bc10*/  @!P0 NANOSLEEP.SYNCS 0x989680 ;  /* 0x009896800000895d */ /* 0x002fea0003900000 */
[----:B------:R-:W1:Y:S02]  /*bc20*/  @!P0 SYNCS.PHASECHK.TRANS64 P0, [R9+URZ], R4 ;  /* 0x00000004090085a7 */ /* 0x000e64000800007f */
[----:B-1----:R-:W-:Y:S05]  /*bc30*/  @!P0 BRA `(.L_x_308) ;  /* 0xfffffffc00f08947 */ /* 0x002fea000383ffff */
[----:B------:R-:W-:Y:S05]  /*bc40*/  BRA `(.L_x_322) ;  /* 0xfffffff800d07947 */ /* 0x000fea000383ffff */
.L_x_309:
[----:B0-----:R0:W1:Y:S02]  /*bc50*/  SYNCS.PHASECHK.TRANS64.TRYWAIT P0, [R6+URZ], R5 ;  /* 0x00000005060075a7 */ /* 0x001064000800017f */
[----:B-1----:R-:W-:Y:S05]  /*bc60*/  @!P0 NANOSLEEP.SYNCS 0x989680 ;  /* 0x009896800000895d */ /* 0x002fea0003900000 */
[----:B------:R-:W1:Y:S02]  /*bc70*/  @!P0 SYNCS.PHASECHK.TRANS64 P0, [R6+URZ], R5 ;  /* 0x00000005060085a7 */ /* 0x000e64000800007f */
[----:B-1----:R-:W-:Y:S05]  /*bc80*/  @!P0 BRA `(.L_x_309) ;  /* 0xfffffffc00f08947 */ /* 0x002fea000383ffff */
[----:B------:R-:W-:Y:S05]  /*bc90*/  BRA `(.L_x_323) ;  /* 0xfffffff800e07947 */ /* 0x000fea000383ffff */
.L_x_310:
[----:B-1----:R1:W2:Y:S02]  /*bca0*/  SYNCS.PHASECHK.TRANS64.TRYWAIT P0, [R9+URZ], R4 ;  /* 0x00000004090075a7 */ /* 0x0022a4000800017f */
[----:B--2---:R-:W-:Y:S05]  /*bcb0*/  @!P0 NANOSLEEP.SYNCS 0x989680 ;  /* 0x009896800000895d */ /* 0x004fea0003900000 */
[----:B------:R-:W2:Y:S02]  /*bcc0*/  @!P0 SYNCS.PHASECHK.TRANS64 P0, [R9+URZ], R4 ;  /* 0x00000004090085a7 */ /* 0x000ea4000800007f */
[----:B--2---:R-:W-:Y:S05]  /*bcd0*/  @!P0 BRA `(.L_x_310) ;  /* 0xfffffffc00f08947 */ /* 0x004fea000383ffff */
[----:B------:R-:W-:Y:S05]  /*bce0*/  BRA `(.L_x_324) ;  /* 0xfffffff800e87947 */ /* 0x000fea000383ffff */
.L_x_325:
[----:B------:R-:W-:-:S00]  /*bcf0*/  BRA `(.L_x_325) ;  /* 0xfffffffc00fc7947 */ /* 0x000fc0000383ffff */
[----:B------:R-:W-:-:S00]  /*bd00*/  NOP ;  /* 0x0000000000007918 */ /* 0x000fc00000000000 */
[----:B------:R-:W-:-:S00]  /*bd10*/  NOP ;  /* 0x0000000000007918 */ /* 0x000fc00000000000 */
[----:B------:R-:W-:-:S00]  /*bd20*/  NOP ;  /* 0x0000000000007918 */ /* 0x000fc00000000000 */
[----:B------:R-:W-:-:S00]  /*bd30*/  NOP ;  /* 0x0000000000007918 */ /* 0x000fc00000000000 */
[----:B------:R-:W-:-:S00]  /*bd40*/  NOP ;  /* 0x0000000000007918 */ /* 0x000fc00000000000 */
[----:B------:R-:W-:-:S00]  /*bd50*/  NOP ;  /* 0x0000000000007918 */ /* 0x000fc00000000000 */
[----:B------:R-:W-:-:S00]  /*bd60*/  NOP ;  /* 0x0000000000007918 */ /* 0x000fc00000000000 */
[----:B------:R-:W-:-:S00]  /*bd70*/  NOP ;  /* 0x0000000000007918 */ /* 0x000fc00000000000 */
.L_x_326:


//--------------------- .nv.global.init           --------------------------
	.section	.nv.global.init,"aw",@progbits
.nv.global.init:
	.type		$str$22,@object
	.size		$str$22,($str$23 - $str$22)
$str$22:
        /*0000*/ 	.byte	0x6b, 0x5f, 0x74, 0x69, 0x6c, 0x65, 0x5f, 0x63, 0x6f, 0x75, 0x6e, 0x74, 0x20, 0x3e, 0x3d, 0x20
        /*0010*/ 	.byte	0x31, 0x00
	.type		$str$23,@object
	.size		$str$23,(__unnamed_1 - $str$23)
$str$23:
        /*0012*/ 	.byte	0x2f, 0x74, 0x6d, 0x70, 0x2f, 0x63, 0x75, 0x74, 0x6c, 0x61, 0x73, 0x73, 0x5f, 0x73, 0x77, 0x65
        /*0022*/ 	.byte	0x65, 0x70, 0x5f, 0x73, 0x72, 0x63, 0x2f, 0x69, 0x6e, 0x63, 0x6c, 0x75, 0x64, 0x65, 0x2f, 0x63
        /*0032*/ 	.byte	0x75, 0x74, 0x6c, 0x61, 0x73, 0x73, 0x2f, 0x67, 0x65, 0x6d, 0x6d, 0x2f, 0x63, 0x6f, 0x6c, 0x6c
        /*0042*/ 	.byte	0x65, 0x63, 0x74, 0x69, 0x76, 0x65, 0x2f, 0x73, 0x6d, 0x39, 0x30, 0x5f, 0x6d, 0x6d, 0x61, 0x5f
        /*0052*/ 	.byte	0x74, 0x6d, 0x61, 0x5f, 0x67, 0x6d, 0x6d, 0x61, 0x5f, 0x73, 0x73, 0x5f, 0x77, 0x61, 0x72, 0x70
        /*0062*/ 	.byte	0x73, 0x70, 0x65, 0x63, 0x69, 0x61, 0x6c, 0x69, 0x7a, 0x65, 0x64, 0x2e, 0x68, 0x70, 0x70, 0x00
	.type		__unnamed_1,@object
	.size		__unnamed_1,(.L_0 - __unnamed_1)
__unnamed_1:
        /*0072*/ 	.byte	0x76, 0x6f, 0x69, 0x64, 0x20, 0x63, 0x75, 0x74, 0x6c, 0x61, 0x73, 0x73, 0x3a, 0x3a, 0x67, 0x65
        /* <DEDUP_REMOVED lines=175> */
        /*0b72*/ 	.byte	0x74, 0x69, 0x74, 0x79, 0x5d, 0x00
.L_0:


//--------------------- .nv.shared._ZN7cutlass13device_kernelINS_4gemm6kernel13GemmUniversalIN4cute5tupleIJiiiiEEENS1_10collective13CollectiveMmaINS1_34MainloopSm90TmaGmmaWarpSpecializedILi7ENS5_IJNS4_1CILi1EEESB_SB_EEENS1_35KernelTmaWarpSpecializedCooperativeEEENS5_IJNSA_ILi256EEENSA_ILi128EEESG_EEEfNS5_IJlSB_lEEEfSI_NS4_8TiledMMAINS4_8MMA_AtomIJNS4_4SM904GMMA30MMA_64x128x8_F32TF32TF32_SS_TNILNSM_7ScaleInE1ELSO_1EEEEEENS4_6LayoutINS5_IJNSA_ILi2EEESB_SB_EEENS5_IJSB_NSA_ILi0EEESU_EEEEENS5_IJNS4_10UnderscoreESX_SX_EEEEENS4_13SM90_TMA_LOADENS4_14ComposedLayoutINS4_7SwizzleILi3ELi4ELi3EEENS4_18smem_ptr_flag_bitsILi32EEENSR_INS5_IJNSA_ILi8EEENSA_ILi32EEEEEENS5_IJS17_SB_EEEEEEEvNS4_8identityES10_S1B_vS1C_EENS_8epilogue10collective6detail29Sm90TmaWarpSpecializedAdapterINS1F_15DefaultEpilogueIfSI_SI_NS1E_6thread17LinearCombinationIfLi1EffLNS1J_9ScaleType4KindE0ELNS_15FloatRoundStyleE2EfEENS1_15EpilogueDefaultEEEEEvvEEEEvNT_6ParamsE --------------------------
	.section	.nv.shared._ZN7cutlass13device_kernelINS_4gemm6kernel13GemmUniversalIN4cute5tupleIJiiiiEEENS1_10collective13CollectiveMmaINS1_34MainloopSm90TmaGmmaWarpSpecializedILi7ENS5_IJNS4_1CILi1EEESB_SB_EEENS1_35KernelTmaWarpSpecializedCooperativeEEENS5_IJNSA_ILi256EEENSA_ILi128EEESG_EEEfNS5_IJlSB_lEEEfSI_NS4_8TiledMMAINS4_8MMA_AtomIJNS4_4SM904GMMA30MMA_64x128x8_F32TF32TF32_SS_TNILNSM_7ScaleInE1ELSO_1EEEEEENS4_6LayoutINS5_IJNSA_ILi2EEESB_SB_EEENS5_IJSB_NSA_ILi0EEESU_EEEEENS5_IJNS4_10UnderscoreESX_SX_EEEEENS4_13SM90_TMA_LOADENS4_14ComposedLayoutINS4_7SwizzleILi3ELi4ELi3EEENS4_18smem_ptr_flag_bitsILi32EEENSR_INS5_IJNSA_ILi8EEENSA_ILi32EEEEEENS5_IJS17_SB_EEEEEEEvNS4_8identityES10_S1B_vS1C_EENS_8epilogue10collective6detail29Sm90TmaWarpSpecializedAdapterINS1F_15DefaultEpilogueIfSI_SI_NS1E_6thread17LinearCombinationIfLi1EffLNS1J_9ScaleType4KindE0ELNS_15FloatRoundStyleE2EfEENS1_15EpilogueDefaultEEEEEvvEEEEvNT_6ParamsE,"aw",@nobits
	.sectionflags	@""
	.align	16
	.zero		1024


//--------------------- .nv.shared.reserved.0     --------------------------
	.section	.nv.shared.reserved.0,"aw",@nobits
	.weak		__nv_reservedSMEM_offset_0_alias
	.size		__nv_reservedSMEM_offset_0_alias, 0, 0
	.other		__nv_reservedSMEM_offset_0_alias,@"STO_CUDA_RESERVED_SHARED STV_DEFAULT"
__nv_reservedSMEM_offset_0_alias:
	.zero		0


//--------------------- .nv.global                --------------------------
	.section	.nv.global,"aw",@nobits
.nv.global:
	.type		_ZN40_INTERNAL_9b911f88_4_k_cu_a8dd0a1b_305134cute1_E,@object
	.size		_ZN40_INTERNAL_9b911f88_4_k_cu_a8dd0a1b_305134cute1_E,(_ZN40_INTERNAL_9b911f88_4_k_cu_a8dd0a1b_305134cuda3std3__45__cpo6cbeginE - _ZN40_INTERNAL_9b911f88_4_k_cu_a8dd0a1b_305134cute1_E)
_ZN40_INTERNAL_9b911f88_4_k_cu_a8dd0a1b_305134cute1_E:
	.zero		1
	.type		_ZN40_INTERNAL_9b911f88_4_k_cu_a8dd0a1b_305134cuda3std3__45__cpo6cbeginE,@object
	.size		_ZN40_INTERNAL_9b911f88_4_k_cu_a8dd0a1b_305134cuda3std3__45__cpo6cbeginE,(_ZN40_INTERNAL_9b911f88_4_k_cu_a8dd0a1b_305134cuda3std3__48in_placeE - _ZN40_INTERNAL_9b911f88_4_k_cu_a8dd0a1b_305134cuda3std3__45__cpo6cbeginE)
_ZN40_INTERNAL_9b911f88_4_k_cu_a8dd0a1b_305134cuda3std3__45__cpo6cbeginE:
	.zero		1
	.type		_ZN40_INTERNAL_9b911f88_4_k_cu_a8dd0a1b_305134cuda3std3__48in_placeE,@object
	.size		_ZN40_INTERNAL_9b911f88_4_k_cu_a8dd0a1b_305134cuda3std3__48in_placeE,(_ZN40_INTERNAL_9b911f88_4_k_cu_a8dd0a1b_305134cuda3std6ranges3__45__cpo9iter_moveE - _ZN40_INTERNAL_9b911f88_4_k_cu_a8dd0a1b_305134cuda3std3__48in_placeE)
_ZN40_INTERNAL_9b911f88_4_k_cu_a8dd0a1b_305134cuda3std3__48in_placeE:
	.zero		1
	.type		_ZN40_INTERNAL_9b911f88_4_k_cu_a8dd0a1b_305134cuda3std6ranges3__45__cpo9iter_moveE,@object
	.size		_ZN40_INTERNAL_9b911f88_4_k_cu_a8dd0a1b_305134cuda3std6ranges3__45__cpo9iter_moveE,(_ZN40_INTERNAL_9b911f88_4_k_cu_a8dd0a1b_305134cuda3std3__45__cpo5beginE - _ZN40_INTERNAL_9b911f88_4_k_cu_a8dd0a1b_305134cuda3std6ranges3__45__cpo9iter_moveE)
_ZN40_INTERNAL_9b911f88_4_k_cu_a8dd0a1b_305134cuda3std6ranges3__45__cpo9iter_moveE:
	.zero		1
	.type		_ZN40_INTERNAL_9b911f88_4_k_cu_a8dd0a1b_305134cuda3std3__45__cpo5beginE,@object
	.size		_ZN40_INTERNAL_9b911f88_4_k_cu_a8dd0a1b_305134cuda3std3__45__cpo5beginE,(_ZN40_INTERNAL_9b911f88_4_k_cu_a8dd0a1b_305134cuda3std3__442_GLOBAL__N__9b911f88_4_k_cu_a8dd0a1b_305136ignoreE - _ZN40_INTERNAL_9b911f88_4_k_cu_a8dd0a1b_305134cuda3std3__45__cpo5beginE)
_ZN40_INTERNAL_9b911f88_4_k_cu_a8dd0a1b_305134cuda3std3__45__cpo5beginE:
	.zero		1
	.type		_ZN40_INTERNAL_9b911f88_4_k_cu_a8dd0a1b_305134cuda3std3__442_GLOBAL__N__9b911f88_4_k_cu_a8dd0a1b_305136ignoreE,@object
	.size		_ZN40_INTERNAL_9b911f88_4_k_cu_a8dd0a1b_305134cuda3std3__442_GLOBAL__N__9b911f88_4_k_cu_a8dd0a1b_305136ignoreE,(_ZN40_INTERNAL_9b911f88_4_k_cu_a8dd0a1b_305134cute7productE - _ZN40_INTERNAL_9b911f88_4_k_cu_a8dd0a1b_305134cuda3std3__442_GLOBAL__N__9b911f88_4_k_cu_a8dd0a1b_305136ignoreE)
_ZN40_INTERNAL_9b911f88_4_k_cu_a8dd0a1b_305134cuda3std3__442_GLOBAL__N__9b911f88_4_k_cu_a8dd0a1b_305136ignoreE:
	.zero		1
	.type		_ZN40_INTERNAL_9b911f88_4_k_cu_a8dd0a1b_305134cute7productE,@object
	.size		_ZN40_INTERNAL_9b911f88_4_k_cu_a8dd0a1b_305134cute7productE,(_ZN40_INTERNAL_9b911f88_4_k_cu_a8dd0a1b_305134cuda3std3__45__cpo3endE - _ZN40_INTERNAL_9b911f88_4_k_cu_a8dd0a1b_305134cute7productE)
_ZN40_INTERNAL_9b911f88_4_k_cu_a8dd0a1b_305134cute7productE:
	.zero		1
	.type		_ZN40_INTERNAL_9b911f88_4_k_cu_a8dd0a1b_305134cuda3std3__45__cpo3endE,@object
	.size		_ZN40_INTERNAL_9b911f88_4_k_cu_a8dd0a1b_305134cuda3std3__45__cpo3endE,(_ZN40_INTERNAL_9b911f88_4_k_cu_a8dd0a1b_305134cuda3std3__419piecewise_constructE - _ZN40_INTERNAL_9b911f88_4_k_cu_a8dd0a1b_305134cuda3std3__45__cpo3endE)
_ZN40_INTERNAL_9b911f88_4_k_cu_a8dd0a1b_305134cuda3std3__45__cpo3endE:
	.zero		1
	.type		_ZN40_INTERNAL_9b911f88_4_k_cu_a8dd0a1b_305134cuda3std3__419piecewise_constructE,@object
	.size		_ZN40_INTERNAL_9b911f88_4_k_cu_a8dd0a1b_305134cuda3std3__419piecewise_constructE,(_ZN40_INTERNAL_9b911f88_4_k_cu_a8dd0a1b_305134cuda3std3__45__cpo4cendE - _ZN40_INTERNAL_9b911f88_4_k_cu_a8dd0a1b_305134cuda3std3__419piecewise_constructE)
_ZN40_INTERNAL_9b911f88_4_k_cu_a8dd0a1b_305134cuda3std3__419piecewise_constructE:
	.zero		1
	.type		_ZN40_INTERNAL_9b911f88_4_k_cu_a8dd0a1b_305134cuda3std3__45__cpo4cendE,@object
	.size		_ZN40_INTERNAL_9b911f88_4_k_cu_a8dd0a1b_305134cuda3std3__45__cpo4cendE,(_ZN40_INTERNAL_9b911f88_4_k_cu_a8dd0a1b_305134cuda3std6ranges3__45__cpo4swapE - _ZN40_INTERNAL_9b911f88_4_k_cu_a8dd0a1b_305134cuda3std3__45__cpo4cendE)
_ZN40_INTERNAL_9b911f88_4_k_cu_a8dd0a1b_305134cuda3std3__45__cpo4cendE:
	.zero		1
	.type		_ZN40_INTERNAL_9b911f88_4_k_cu_a8dd0a1b_305134cuda3std6ranges3__45__cpo4swapE,@object
	.size		_ZN40_INTERNAL_9b911f88_4_k_cu_a8dd0a1b_305134cuda3std6ranges3__45__cpo4swapE,(.L_8 - _ZN40_INTERNAL_9b911f88_4_k_cu_a8dd0a1b_305134cuda3std6ranges3__45__cpo4swapE)
_ZN40_INTERNAL_9b911f88_4_k_cu_a8dd0a1b_305134cuda3std6ranges3__45__cpo4swapE:
	.zero		1
.L_8:


//--------------------- .nv.constant0._ZN7cutlass13device_kernelINS_4gemm6kernel13GemmUniversalIN4cute5tupleIJiiiiEEENS1_10collective13CollectiveMmaINS1_34MainloopSm90TmaGmmaWarpSpecializedILi7ENS5_IJNS4_1CILi1EEESB_SB_EEENS1_35KernelTmaWarpSpecializedCooperativeEEENS5_IJNSA_ILi256EEENSA_ILi128EEESG_EEEfNS5_IJlSB_lEEEfSI_NS4_8TiledMMAINS4_8MMA_AtomIJNS4_4SM904GMMA30MMA_64x128x8_F32TF32TF32_SS_TNILNSM_7ScaleInE1ELSO_1EEEEEENS4_6LayoutINS5_IJNSA_ILi2EEESB_SB_EEENS5_IJSB_NSA_ILi0EEESU_EEEEENS5_IJNS4_10UnderscoreESX_SX_EEEEENS4_13SM90_TMA_LOADENS4_14ComposedLayoutINS4_7SwizzleILi3ELi4ELi3EEENS4_18smem_ptr_flag_bitsILi32EEENSR_INS5_IJNSA_ILi8EEENSA_ILi32EEEEEENS5_IJS17_SB_EEEEEEEvNS4_8identityES10_S1B_vS1C_EENS_8epilogue10collective6detail29Sm90TmaWarpSpecializedAdapterINS1F_15DefaultEpilogueIfSI_SI_NS1E_6thread17LinearCombinationIfLi1EffLNS1J_9ScaleType4KindE0ELNS_15FloatRoundStyleE2EfEENS1_15EpilogueDefaultEEEEEvvEEEEvNT_6ParamsE --------------------------
	.section	.nv.constant0._ZN7cutlass13device_kernelINS_4gemm6kernel13GemmUniversalIN4cute5tupleIJiiiiEEENS1_10collective13CollectiveMmaINS1_34MainloopSm90TmaGmmaWarpSpecializedILi7ENS5_IJNS4_1CILi1EEESB_SB_EEENS1_35KernelTmaWarpSpecializedCooperativeEEENS5_IJNSA_ILi256EEENSA_ILi128EEESG_EEEfNS5_IJlSB_lEEEfSI_NS4_8TiledMMAINS4_8MMA_AtomIJNS4_4SM904GMMA30MMA_64x128x8_F32TF32TF32_SS_TNILNSM_7ScaleInE1ELSO_1EEEEEENS4_6LayoutINS5_IJNSA_ILi2EEESB_SB_EEENS5_IJSB_NSA_ILi0EEESU_EEEEENS5_IJNS4_10UnderscoreESX_SX_EEEEENS4_13SM90_TMA_LOADENS4_14ComposedLayoutINS4_7SwizzleILi3ELi4ELi3EEENS4_18smem_ptr_flag_bitsILi32EEENSR_INS5_IJNSA_ILi8EEENSA_ILi32EEEEEENS5_IJS17_SB_EEEEEEEvNS4_8identityES10_S1B_vS1C_EENS_8epilogue10collective6detail29Sm90TmaWarpSpecializedAdapterINS1F_15DefaultEpilogueIfSI_SI_NS1E_6thread17LinearCombinationIfLi1EffLNS1J_9ScaleType4KindE0ELNS_15FloatRoundStyleE2EfEENS1_15EpilogueDefaultEEEEEvvEEEEvNT_6ParamsE,"a",@progbits
	.sectionflags	@""
	.align	4
.nv.constant0._ZN7cutlass13device_kernelINS_4gemm6kernel13GemmUniversalIN4cute5tupleIJiiiiEEENS1_10collective13CollectiveMmaINS1_34MainloopSm90TmaGmmaWarpSpecializedILi7ENS5_IJNS4_1CILi1EEESB_SB_EEENS1_35KernelTmaWarpSpecializedCooperativeEEENS5_IJNSA_ILi256EEENSA_ILi128EEESG_EEEfNS5_IJlSB_lEEEfSI_NS4_8TiledMMAINS4_8MMA_AtomIJNS4_4SM904GMMA30MMA_64x128x8_F32TF32TF32_SS_TNILNSM_7ScaleInE1ELSO_1EEEEEENS4_6LayoutINS5_IJNSA_ILi2EEESB_SB_EEENS5_IJSB_NSA_ILi0EEESU_EEEEENS5_IJNS4_10UnderscoreESX_SX_EEEEENS4_13SM90_TMA_LOADENS4_14ComposedLayoutINS4_7SwizzleILi3ELi4ELi3EEENS4_18smem_ptr_flag_bitsILi32EEENSR_INS5_IJNSA_ILi8EEENSA_ILi32EEEEEENS5_IJS17_SB_EEEEEEEvNS4_8identityES10_S1B_vS1C_EENS_8epilogue10collective6detail29Sm90TmaWarpSpecializedAdapterINS1F_15DefaultEpilogueIfSI_SI_NS1E_6thread17LinearCombinationIfLi1EffLNS1J_9ScaleType4KindE0ELNS_15FloatRoundStyleE2EfEENS1_15EpilogueDefaultEEEEEvvEEEEvNT_6ParamsE:
	.zero		1664


//--------------------- SYMBOLS --------------------------

	.type		.nv.reservedSmem.offset0,@object
	.size		.nv.reservedSmem.offset0,0x4
	.type		__assertfail,@function
